def matmul_kernel(
    a_ptr,
    b_ptr,
    c_ptr,
    M,
    N,
    K,
    stride_am,
    stride_ak,
    stride_bk,
    stride_bn,
    stride_cm,
    stride_cn,
    BLOCK_M: tl.constexpr,
    BLOCK_N: tl.constexpr,
    BLOCK_K: tl.constexpr,
    GROUP_M: tl.constexpr,
):
    pid = tl.program_id(axis=0)
    num_pid_m = tl.cdiv(M, BLOCK_M)
    num_pid_n = tl.cdiv(N, BLOCK_N)
    num_pid_in_group = GROUP_M * num_pid_n
    group_id = pid // num_pid_in_group
    first_pid_m = group_id * GROUP_M
    group_size_m = min(num_pid_m - first_pid_m, GROUP_M)
    pid_m = first_pid_m + ((pid % num_pid_in_group) % group_size_m)
    pid_n = (pid % num_pid_in_group) // group_size_m

    offs_am = (pid_m * BLOCK_M + tl.arange(0, BLOCK_M)) % M
    offs_bn = (pid_n * BLOCK_N + tl.arange(0, BLOCK_N)) % N
    offs_k = tl.arange(0, BLOCK_K)
    a_ptrs = a_ptr + offs_am[:, None] * stride_am + offs_k[None, :] * stride_ak
    b_ptrs = b_ptr + offs_k[:, None] * stride_bk + offs_bn[None, :] * stride_bn

    acc = tl.zeros((BLOCK_M, BLOCK_N), dtype=tl.float32)
    for kk in range(0, tl.cdiv(K, BLOCK_K)):
        a = tl.load(a_ptrs, mask=offs_k[None, :] < K - kk * BLOCK_K, other=0.0)
        b = tl.load(b_ptrs, mask=offs_k[:, None] < K - kk * BLOCK_K, other=0.0)
        acc = tl.dot(a, b, acc)
        a_ptrs += BLOCK_K * stride_ak
        b_ptrs += BLOCK_K * stride_bk

    c = acc.to(c_ptr.dtype.element_ty)
    offs_cm = pid_m * BLOCK_M + tl.arange(0, BLOCK_M)
    offs_cn = pid_n * BLOCK_N + tl.arange(0, BLOCK_N)
    c_ptrs = c_ptr + offs_cm[:, None] * stride_cm + offs_cn[None, :] * stride_cn
    mask = (offs_cm[:, None] < M) & (offs_cn[None, :] < N)
    tl.store(c_ptrs, c, mask=mask)

# config = {"BLOCK_K": 128, "BLOCK_M": 128, "BLOCK_N": 128, "GROUP_M": 8, "arch": "sm_100", "dtype": "fp16", "num_ctas": 1, "num_stages": 3, "num_warps": 16}
# arch = sm_100


// ===== COMPILED SASS (sm_100a) =====

	.target	sm_100a

	.elftype	@"ET_EXEC"


//--------------------- .note.nv.tkinfo           --------------------------
	.section	.note.nv.tkinfo,"",@"SHT_NOTE"
	.sectionflags	@"SHF_NOTE_NV_TKINFO"
	.tkinfo
        /*0018*/ 	.word	0x00000081
        /*0030*/ 	.string	""
        /*0030*/ 	.string	"ptxas-blackwell"
        /*0030*/ 	.string	"Cuda compilation tools, release 12.9, V12.9.86"
        /*0030*/ 	.string	"Build cuda_12.9.r12.9/compiler.36037853_0"
        /*0030*/ 	.string	"-v  -suppress-debug-info  -lineinfo  -arch sm_100a "



//--------------------- .note.nv.cuver            --------------------------
	.section	.note.nv.cuver,"",@"SHT_NOTE"
	.sectionflags	@"SHF_NOTE_NV_CUVER"
        /*0018*/ 	.short	0x0001
        /*001a*/ 	.short	0x0064
        /*001c*/ 	.short	0x0001
        /*001e*/ 	.short	0x0000
        /*0020*/ 	.short	0x0001
        /*0022*/ 	.short	0x0000


//--------------------- .nv.info                  --------------------------
	.section	.nv.info,"",@"SHT_CUDA_INFO"
	.align	4


	//----- nvinfo : EIATTR_REGCOUNT
	.align		4
        /*0000*/ 	.byte	0x04, 0x2f
        /*0002*/ 	.short	(.L_1 - .L_0)
	.align		4
.L_0:
        /*0004*/ 	.word	index@(matmul_kernel)
        /*0008*/ 	.word	0x00000080


	//----- nvinfo : EIATTR_FRAME_SIZE
	.align		4
.L_1:
        /*000c*/ 	.byte	0x04, 0x11
        /*000e*/ 	.short	(.L_3 - .L_2)
	.align		4
.L_2:
        /*0010*/ 	.word	index@(matmul_kernel)
        /*0014*/ 	.word	0x00000190


	//----- nvinfo : EIATTR_MIN_STACK_SIZE
	.align		4
.L_3:
        /*0018*/ 	.byte	0x04, 0x12
        /*001a*/ 	.short	(.L_5 - .L_4)
	.align		4
.L_4:
        /*001c*/ 	.word	index@(matmul_kernel)
        /*0020*/ 	.word	0x00000190
.L_5:


//--------------------- .nv.info.matmul_kernel    --------------------------
	.section	.nv.info.matmul_kernel,"",@"SHT_CUDA_INFO"
	.sectionflags	@""
	.align	4


	//----- nvinfo : EIATTR_CUDA_API_VERSION
	.align		4
        /*0000*/ 	.byte	0x04, 0x37
        /*0002*/ 	.short	(.L_7 - .L_6)
.L_6:
        /*0004*/ 	.word	0x00000081


	//----- nvinfo : EIATTR_KPARAM_INFO
	.align		4
.L_7:
        /*0008*/ 	.byte	0x04, 0x17
        /*000a*/ 	.short	(.L_9 - .L_8)
.L_8:
        /*000c*/ 	.word	0x00000000
        /*0010*/ 	.short	0x000d
        /*0012*/ 	.short	0x0048
        /*0014*/ 	.byte	0x00, 0xf4, 0x21, 0x00


	//----- nvinfo : EIATTR_KPARAM_INFO
	.align		4
.L_9:
        /*0018*/ 	.byte	0x04, 0x17
        /*001a*/ 	.short	(.L_11 - .L_10)
.L_10:
        /*001c*/ 	.word	0x00000000
        /*0020*/ 	.short	0x000c
        /*0022*/ 	.short	0x0040
        /*0024*/ 	.byte	0x00, 0xf4, 0x21, 0x00


	//----- nvinfo : EIATTR_KPARAM_INFO
	.align		4
.L_11:
        /*0028*/ 	.byte	0x04, 0x17
        /*002a*/ 	.short	(.L_13 - .L_12)
.L_12:
        /*002c*/ 	.word	0x00000000
        /*0030*/ 	.short	0x000b
        /*0032*/ 	.short	0x0038
        /*0034*/ 	.byte	0x00, 0xf0, 0x11, 0x00


	//----- nvinfo : EIATTR_KPARAM_INFO
	.align		4
.L_13:
        /*0038*/ 	.byte	0x04, 0x17
        /*003a*/ 	.short	(.L_15 - .L_14)
.L_14:
        /*003c*/ 	.word	0x00000000
        /*0040*/ 	.short	0x000a
        /*0042*/ 	.short	0x0034
        /*0044*/ 	.byte	0x00, 0xf0, 0x11, 0x00


	//----- nvinfo : EIATTR_KPARAM_INFO
	.align		4
.L_15:
        /*0048*/ 	.byte	0x04, 0x17
        /*004a*/ 	.short	(.L_17 - .L_16)
.L_16:
        /*004c*/ 	.word	0x00000000
        /*0050*/ 	.short	0x0009
        /*0052*/ 	.short	0x0030
        /*0054*/ 	.byte	0x00, 0xf0, 0x11, 0x00


	//----- nvinfo : EIATTR_KPARAM_INFO
	.align		4
.L_17:
        /*0058*/ 	.byte	0x04, 0x17
        /*005a*/ 	.short	(.L_19 - .L_18)
.L_18:
        /*005c*/ 	.word	0x00000000
        /*0060*/ 	.short	0x0008
        /*0062*/ 	.short	0x002c
        /*0064*/ 	.byte	0x00, 0xf0, 0x11, 0x00


	//----- nvinfo : EIATTR_KPARAM_INFO
	.align		4
.L_19:
        /*0068*/ 	.byte	0x04, 0x17
        /*006a*/ 	.short	(.L_21 - .L_20)
.L_20:
        /*006c*/ 	.word	0x00000000
        /*0070*/ 	.short	0x0007
        /*0072*/ 	.short	0x0028
        /*0074*/ 	.byte	0x00, 0xf0, 0x11, 0x00


	//----- nvinfo : EIATTR_KPARAM_INFO
	.align		4
.L_21:
        /*0078*/ 	.byte	0x04, 0x17
        /*007a*/ 	.short	(.L_23 - .L_22)
.L_22:
        /*007c*/ 	.word	0x00000000
        /*0080*/ 	.short	0x0006
        /*0082*/ 	.short	0x0024
        /*0084*/ 	.byte	0x00, 0xf0, 0x11, 0x00


	//----- nvinfo : EIATTR_KPARAM_INFO
	.align		4
.L_23:
        /*0088*/ 	.byte	0x04, 0x17
        /*008a*/ 	.short	(.L_25 - .L_24)
.L_24:
        /*008c*/ 	.word	0x00000000
        /*0090*/ 	.short	0x0005
        /*0092*/ 	.short	0x0020
        /*0094*/ 	.byte	0x00, 0xf0, 0x11, 0x00


	//----- nvinfo : EIATTR_KPARAM_INFO
	.align		4
.L_25:
        /*0098*/ 	.byte	0x04, 0x17
        /*009a*/ 	.short	(.L_27 - .L_26)
.L_26:
        /*009c*/ 	.word	0x00000000
        /*00a0*/ 	.short	0x0004
        /*00a2*/ 	.short	0x001c
        /*00a4*/ 	.byte	0x00, 0xf0, 0x11, 0x00


	//----- nvinfo : EIATTR_KPARAM_INFO
	.align		4
.L_27:
        /*00a8*/ 	.byte	0x04, 0x17
        /*00aa*/ 	.short	(.L_29 - .L_28)
.L_28:
        /*00ac*/ 	.word	0x00000000
        /*00b0*/ 	.short	0x0003
        /*00b2*/ 	.short	0x0018
        /*00b4*/ 	.byte	0x00, 0xf0, 0x11, 0x00


	//----- nvinfo : EIATTR_KPARAM_INFO
	.align		4
.L_29:
        /*00b8*/ 	.byte	0x04, 0x17
        /*00ba*/ 	.short	(.L_31 - .L_30)
.L_30:
        /*00bc*/ 	.word	0x00000000
        /*00c0*/ 	.short	0x0002
        /*00c2*/ 	.short	0x0010
        /*00c4*/ 	.byte	0x00, 0xf4, 0x21, 0x00


	//----- nvinfo : EIATTR_KPARAM_INFO
	.align		4
.L_31:
        /*00c8*/ 	.byte	0x04, 0x17
        /*00ca*/ 	.short	(.L_33 - .L_32)
.L_32:
        /*00cc*/ 	.word	0x00000000
        /*00d0*/ 	.short	0x0001
        /*00d2*/ 	.short	0x0008
        /*00d4*/ 	.byte	0x00, 0xf4, 0x21, 0x00


	//----- nvinfo : EIATTR_KPARAM_INFO
	.align		4
.L_33:
        /*00d8*/ 	.byte	0x04, 0x17
        /*00da*/ 	.short	(.L_35 - .L_34)
.L_34:
        /*00dc*/ 	.word	0x00000000
        /*00e0*/ 	.short	0x0000
        /*00e2*/ 	.short	0x0000
        /*00e4*/ 	.byte	0x00, 0xf4, 0x21, 0x00


	//----- nvinfo : EIATTR_SPARSE_MMA_MASK
	.align		4
.L_35:
        /*00e8*/ 	.byte	0x03, 0x50
        /*00ea*/ 	.short	0x0000


	//----- nvinfo : EIATTR_MAXREG_COUNT
	.align		4
        /*00ec*/ 	.byte	0x03, 0x1b
        /*00ee*/ 	.short	0x0080


	//----- nvinfo : EIATTR_NUM_BARRIERS
	.align		4
        /*00f0*/ 	.byte	0x02, 0x4c
        /*00f2*/ 	.byte	0x01
	.zero		1


	//----- nvinfo : EIATTR_ANNOTATIONS
	.align		4
        /*00f4*/ 	.byte	0x04, 0x55
        /*00f6*/ 	.short	(.L_37 - .L_36)


	//   ....[0]....
.L_36:
        /*00f8*/ 	.word	0x00000001
        /*00fc*/ 	.byte	0x30, 0x07, 0x00, 0x00, 0x01, 0x00, 0x00, 0x00, 0x70, 0x07, 0x00, 0x00, 0x01, 0x00, 0x00, 0x00
        /* <DEDUP_REMOVED lines=96> */
        /*070c*/ 	.byte	0x20, 0x6b, 0x00, 0x00, 0x01, 0x00, 0x00, 0x00, 0x50, 0x6b, 0x00, 0x00


	//----- nvinfo : EIATTR_VRC_CTA_INIT_COUNT
	.align		4
.L_37:
        /*0718*/ 	.byte	0x02, 0x4a
	.zero		1
	.zero		1


	//----- nvinfo : EIATTR_EXIT_INSTR_OFFSETS
	.align		4
        /*071c*/ 	.byte	0x04, 0x1c
        /*071e*/ 	.short	(.L_39 - .L_38)


	//   ....[0]....
.L_38:
        /*0720*/ 	.word	0x00006fc0


	//   ....[1]....
        /*0724*/ 	.word	0x00006ff0


	//----- nvinfo : EIATTR_REQNTID
	.align		4
.L_39:
        /*0728*/ 	.byte	0x04, 0x10
        /*072a*/ 	.short	(.L_41 - .L_40)
.L_40:
        /*072c*/ 	.word	0x00000200
        /*0730*/ 	.word	0x00000001
        /*0734*/ 	.word	0x00000001


	//----- nvinfo : EIATTR_CBANK_PARAM_SIZE
	.align		4
.L_41:
        /*0738*/ 	.byte	0x03, 0x19
        /*073a*/ 	.short	0x0050


	//----- nvinfo : EIATTR_PARAM_CBANK
	.align		4
        /*073c*/ 	.byte	0x04, 0x0a
        /*073e*/ 	.short	(.L_43 - .L_42)
	.align		4
.L_42:
        /*0740*/ 	.word	index@(.nv.constant0.matmul_kernel)
        /*0744*/ 	.short	0x0380
        /*0746*/ 	.short	0x0050


	//----- nvinfo : EIATTR_SW_WAR
	.align		4
.L_43:
        /*0748*/ 	.byte	0x04, 0x36
        /*074a*/ 	.short	(.L_45 - .L_44)
.L_44:
        /*074c*/ 	.word	0x00000008
.L_45:


//--------------------- .nv.compat                --------------------------
	.section	.nv.compat,"",@"SHT_CUDA_COMPAT_INFO"
	.align	4
        /*0000*/ 	.byte	0x02, 0x02, 0x01, 0x00, 0x02, 0x05, 0x05, 0x00, 0x02, 0x03, 0x00, 0x00, 0x02, 0x06, 0x01, 0x00


//--------------------- .nv.callgraph             --------------------------
	.section	.nv.callgraph,"",@"SHT_CUDA_CALLGRAPH"
	.align	4
	.sectionentsize	8
	.align		4
        /*0000*/ 	.word	0x00000000
	.align		4
        /*0004*/ 	.word	0xffffffff
	.align		4
        /*0008*/ 	.word	0x00000000
	.align		4
        /*000c*/ 	.word	0xfffffffe
	.align		4
        /*0010*/ 	.word	0x00000000
	.align		4
        /*0014*/ 	.word	0xfffffffd
	.align		4
        /*0018*/ 	.word	0x00000000
	.align		4
        /*001c*/ 	.word	0xfffffffc


//--------------------- .text.matmul_kernel       --------------------------
	.section	.text.matmul_kernel,"ax",@progbits
	.align	128
        .global         matmul_kernel
        .type           matmul_kernel,@function
        .size           matmul_kernel,(.L_x_4 - matmul_kernel)
        .other          matmul_kernel,@"STO_CUDA_ENTRY STV_DEFAULT"
matmul_kernel:
.text.matmul_kernel:
[----:B------:R-:W0:Y:S08]  /*0000*/  LDC R1, c[0x0][0x37c] ;  /* 0x0000df00ff017b82 */ /* 0x000e300000000800 */
[----:B------:R-:W1:Y:S01]  /*0010*/  LDC.64 R6, c[0x0][0x398] ;  /* 0x0000e600ff067b82 */ /* 0x000e620000000a00 */
[----:B------:R-:W2:Y:S01]  /*0020*/  S2R R5, SR_CTAID.X ;  /* 0x0000000000057919 */ /* 0x000ea20000002500 */
[----:B0-----:R-:W-:Y:S01]  /*0030*/  VIADD R1, R1, 0xfffffe70 ;  /* 0xfffffe7001017836 */ /* 0x001fe20000000000 */
[----:B------:R-:W0:Y:S01]  /*0040*/  LDCU UR4, c[0x0][0x3a0] ;  /* 0x00007400ff0477ac */ /* 0x000e220008000800 */
[----:B------:R-:W3:Y:S01]  /*0050*/  S2R R52, SR_TID.X ;  /* 0x0000000000347919 */ /* 0x000ee20000002100 */
[----:B------:R-:W4:Y:S01]  /*0060*/  LDCU.64 UR8, c[0x0][0x358] ;  /* 0x00006b00ff0877ac */ /* 0x000f220008000a00 */
[----:B------:R-:W2:Y:S01]  /*0070*/  LDCU UR7, c[0x0][0x3a0] ;  /* 0x00007400ff0777ac */ /* 0x000ea20008000800 */
[----:B0-----:R-:W-:Y:S01]  /*0080*/  UIADD3 UR4, UPT, UPT, UR4, 0x7f, URZ ;  /* 0x0000007f04047890 */ /* 0x001fe2000fffe0ff */
[----:B-1----:R-:W-:-:S03]  /*0090*/  VIADD R0, R7, 0x7f ;  /* 0x0000007f07007836 */ /* 0x002fc60000000000 */
[----:B------:R-:W-:Y:S02]  /*00a0*/  UISETP.GT.AND UP0, UPT, UR4, 0x7f, UPT ;  /* 0x0000007f0400788c */ /* 0x000fe4000bf04270 */
[----:B------:R-:W-:-:S04]  /*00b0*/  SHF.R.S32.HI R3, RZ, 0x1f, R0 ;  /* 0x0000001fff037819 */ /* 0x000fc80000011400 */
[----:B------:R-:W-:Y:S02]  /*00c0*/  LEA.HI R3, R3, R0, RZ, 0x7 ;  /* 0x0000000003037211 */ /* 0x000fe400078f38ff */
[----:B--2---:R-:W-:Y:S02]  /*00d0*/  IABS R10, R5 ;  /* 0x00000005000a7213 */ /* 0x004fe40000000000 */
[----:B------:R-:W-:Y:S02]  /*00e0*/  SHF.R.S32.HI R3, RZ, 0x7, R3 ;  /* 0x00000007ff037819 */ /* 0x000fe40000011403 */
[----:B---3--:R-:W-:Y:S02]  /*00f0*/  SHF.R.U32.HI R49, RZ, 0x7, R52 ;  /* 0x00000007ff317819 */ /* 0x008fe40000011634 */
[----:B------:R-:W-:Y:S01]  /*0100*/  LOP3.LUT R67, R52, 0x7f, RZ, 0xc0, !PT ;  /* 0x0000007f34437812 */ /* 0x000fe200078ec0ff */
[----:B------:R-:W-:Y:S01]  /*0110*/  IMAD.SHL.U32 R4, R3, 0x8, RZ ;  /* 0x0000000803047824 */ /* 0x000fe200078e00ff */
[----:B------:R-:W-:-:S04]  /*0120*/  SGXT.U32 R49, R49, 0x2 ;  /* 0x000000023131781a */ /* 0x000fc80000000000 */
[-C--:B------:R-:W-:Y:S02]  /*0130*/  IABS R9, R4.reuse ;  /* 0x0000000400097213 */ /* 0x080fe40000000000 */
[----:B------:R-:W-:Y:S02]  /*0140*/  IABS R12, R4 ;  /* 0x00000004000c7213 */ /* 0x000fe40000000000 */
[----:B------:R-:W0:Y:S01]  /*0150*/  I2F.RP R0, R9 ;  /* 0x0000000900007306 */ /* 0x000e220000209400 */
[C---:B------:R-:W-:Y:S02]  /*0160*/  LOP3.LUT R66, R49.reuse, 0x4, RZ, 0xfc, !PT ;  /* 0x0000000431427812 */ /* 0x040fe400078efcff */
[C---:B------:R-:W-:Y:S02]  /*0170*/  LOP3.LUT R65, R49.reuse, 0x8, RZ, 0xfc, !PT ;  /* 0x0000000831417812 */ /* 0x040fe400078efcff */
[C---:B------:R-:W-:Y:S02]  /*0180*/  LOP3.LUT R51, R49.reuse, 0xc, RZ, 0xfc, !PT ;  /* 0x0000000c31337812 */ /* 0x040fe400078efcff */
[----:B------:R-:W-:-:S02]  /*0190*/  LOP3.LUT R50, R49, 0x10, RZ, 0xfc, !PT ;  /* 0x0000001031327812 */ /* 0x000fc400078efcff */
[C---:B------:R-:W-:Y:S02]  /*01a0*/  LOP3.LUT R16, R49.reuse, 0x24, RZ, 0xfc, !PT ;  /* 0x0000002431107812 */ /* 0x040fe400078efcff */
[C---:B------:R-:W-:Y:S02]  /*01b0*/  LOP3.LUT R17, R49.reuse, 0x28, RZ, 0xfc, !PT ;  /* 0x0000002831117812 */ /* 0x040fe400078efcff */
[C---:B------:R-:W-:Y:S01]  /*01c0*/  LOP3.LUT R18, R49.reuse, 0x2c, RZ, 0xfc, !PT ;  /* 0x0000002c31127812 */ /* 0x040fe200078efcff */
[----:B0-----:R-:W0:Y:S01]  /*01d0*/  MUFU.RCP R0, R0 ;  /* 0x0000000000007308 */ /* 0x001e220000001000 */
[C---:B------:R-:W-:Y:S02]  /*01e0*/  LOP3.LUT R19, R49.reuse, 0x30, RZ, 0xfc, !PT ;  /* 0x0000003031137812 */ /* 0x040fe400078efcff */
[C---:B------:R-:W-:Y:S02]  /*01f0*/  LOP3.LUT R24, R49.reuse, 0x34, RZ, 0xfc, !PT ;  /* 0x0000003431187812 */ /* 0x040fe400078efcff */
[----:B------:R-:W-:-:S02]  /*0200*/  LOP3.LUT R25, R49, 0x38, RZ, 0xfc, !PT ;  /* 0x0000003831197812 */ /* 0x000fc400078efcff */
[C---:B------:R-:W-:Y:S02]  /*0210*/  LOP3.LUT R26, R49.reuse, 0x3c, RZ, 0xfc, !PT ;  /* 0x0000003c311a7812 */ /* 0x040fe400078efcff */
[C---:B------:R-:W-:Y:S02]  /*0220*/  LOP3.LUT R27, R49.reuse, 0x40, RZ, 0xfc, !PT ;  /* 0x00000040311b7812 */ /* 0x040fe400078efcff */
[C---:B------:R-:W-:Y:S02]  /*0230*/  LOP3.LUT R28, R49.reuse, 0x44, RZ, 0xfc, !PT ;  /* 0x00000044311c7812 */ /* 0x040fe400078efcff */
[C---:B------:R-:W-:Y:S02]  /*0240*/  LOP3.LUT R29, R49.reuse, 0x48, RZ, 0xfc, !PT ;  /* 0x00000048311d7812 */ /* 0x040fe400078efcff */
[C---:B------:R-:W-:Y:S01]  /*0250*/  LOP3.LUT R31, R49.reuse, 0x4c, RZ, 0xfc, !PT ;  /* 0x0000004c311f7812 */ /* 0x040fe200078efcff */
[----:B0-----:R-:W-:Y:S01]  /*0260*/  VIADD R2, R0, 0xffffffe ;  /* 0x0ffffffe00027836 */ /* 0x001fe20000000000 */
[C---:B------:R-:W-:Y:S01]  /*0270*/  LOP3.LUT R32, R49.reuse, 0x50, RZ, 0xfc, !PT ;  /* 0x0000005031207812 */ /* 0x040fe200078efcff */
[----:B------:R-:W-:Y:S01]  /*0280*/  IMAD.MOV R0, RZ, RZ, -R12 ;  /* 0x000000ffff007224 */ /* 0x000fe200078e0a0c */
[C---:B------:R-:W-:Y:S01]  /*0290*/  LOP3.LUT R33, R49.reuse, 0x54, RZ, 0xfc, !PT ;  /* 0x0000005431217812 */ /* 0x040fe200078efcff */
[----:B------:R0:W1:Y:S01]  /*02a0*/  F2I.FTZ.U32.TRUNC.NTZ R3, R2 ;  /* 0x0000000200037305 */ /* 0x000062000021f000 */
[----:B------:R-:W-:-:S02]  /*02b0*/  LOP3.LUT R34, R49, 0x58, RZ, 0xfc, !PT ;  /* 0x0000005831227812 */ /* 0x000fc400078efcff */
[C---:B------:R-:W-:Y:S02]  /*02c0*/  LOP3.LUT R40, R49.reuse, 0x5c, RZ, 0xfc, !PT ;  /* 0x0000005c31287812 */ /* 0x040fe400078efcff */
[C---:B------:R-:W-:Y:S02]  /*02d0*/  LOP3.LUT R41, R49.reuse, 0x60, RZ, 0xfc, !PT ;  /* 0x0000006031297812 */ /* 0x040fe400078efcff */
[C---:B------:R-:W-:Y:S01]  /*02e0*/  LOP3.LUT R42, R49.reuse, 0x64, RZ, 0xfc, !PT ;  /* 0x00000064312a7812 */ /* 0x040fe200078efcff */
[----:B0-----:R-:W-:Y:S01]  /*02f0*/  IMAD.MOV.U32 R2, RZ, RZ, RZ ;  /* 0x000000ffff027224 */ /* 0x001fe200078e00ff */
[C---:B------:R-:W-:Y:S02]  /*0300*/  LOP3.LUT R43, R49.reuse, 0x68, RZ, 0xfc, !PT ;  /* 0x00000068312b7812 */ /* 0x040fe400078efcff */
[C---:B------:R-:W-:Y:S02]  /*0310*/  LOP3.LUT R44, R49.reuse, 0x6c, RZ, 0xfc, !PT ;  /* 0x0000006c312c7812 */ /* 0x040fe400078efcff */
[C---:B------:R-:W-:Y:S01]  /*0320*/  LOP3.LUT R45, R49.reuse, 0x70, RZ, 0xfc, !PT ;  /* 0x00000070312d7812 */ /* 0x040fe200078efcff */
[----:B-1----:R-:W-:Y:S01]  /*0330*/  IMAD.MOV R8, RZ, RZ, -R3 ;  /* 0x000000ffff087224 */ /* 0x002fe200078e0a03 */
[----:B------:R-:W-:-:S02]  /*0340*/  LOP3.LUT R46, R49, 0x74, RZ, 0xfc, !PT ;  /* 0x00000074312e7812 */ /* 0x000fc400078efcff */
[C---:B------:R-:W-:Y:S01]  /*0350*/  LOP3.LUT R47, R49.reuse, 0x78, RZ, 0xfc, !PT ;  /* 0x00000078312f7812 */ /* 0x040fe200078efcff */
[----:B------:R-:W-:Y:S01]  /*0360*/  IMAD R11, R8, R9, RZ ;  /* 0x00000009080b7224 */ /* 0x000fe200078e02ff */
[----:B------:R-:W-:Y:S01]  /*0370*/  LOP3.LUT R48, R49, 0x7c, RZ, 0xfc, !PT ;  /* 0x0000007c31307812 */ /* 0x000fe200078efcff */
[----:B------:R-:W-:Y:S02]  /*0380*/  IMAD.MOV.U32 R8, RZ, RZ, R10 ;  /* 0x000000ffff087224 */ /* 0x000fe400078e000a */
[----:B------:R-:W-:-:S06]  /*0390*/  IMAD.HI.U32 R3, R3, R11, R2 ;  /* 0x0000000b03037227 */ /* 0x000fcc00078e0002 */
[----:B------:R-:W-:-:S04]  /*03a0*/  IMAD.HI.U32 R3, R3, R8, RZ ;  /* 0x0000000803037227 */ /* 0x000fc800078e00ff */
[----:B------:R-:W-:-:S05]  /*03b0*/  IMAD R0, R3, R0, R8 ;  /* 0x0000000003007224 */ /* 0x000fca00078e0208 */
[----:B------:R-:W-:-:S13]  /*03c0*/  ISETP.GT.U32.AND P1, PT, R9, R0, PT ;  /* 0x000000000900720c */ /* 0x000fda0003f24070 */
[----:B------:R-:W-:Y:S02]  /*03d0*/  @!P1 IMAD.IADD R0, R0, 0x1, -R9 ;  /* 0x0000000100009824 */ /* 0x000fe400078e0a09 */
[----:B------:R-:W-:Y:S01]  /*03e0*/  @!P1 VIADD R3, R3, 0x1 ;  /* 0x0000000103039836 */ /* 0x000fe20000000000 */
[----:B------:R-:W-:Y:S02]  /*03f0*/  ISETP.NE.AND P1, PT, R4, RZ, PT ;  /* 0x000000ff0400720c */ /* 0x000fe40003f25270 */
[----:B------:R-:W-:Y:S02]  /*0400*/  ISETP.GE.U32.AND P0, PT, R0, R9, PT ;  /* 0x000000090000720c */ /* 0x000fe40003f06070 */
[----:B------:R-:W-:-:S04]  /*0410*/  LOP3.LUT R0, R5, R4, RZ, 0x3c, !PT ;  /* 0x0000000405007212 */ /* 0x000fc800078e3cff */
[----:B------:R-:W-:Y:S01]  /*0420*/  ISETP.GE.AND P2, PT, R0, RZ, PT ;  /* 0x000000ff0000720c */ /* 0x000fe20003f46270 */
[----:B------:R-:W-:-:S06]  /*0430*/  VIADD R0, R6, 0x7f ;  /* 0x0000007f06007836 */ /* 0x000fcc0000000000 */
[----:B------:R-:W-:-:S04]  /*0440*/  @P0 VIADD R3, R3, 0x1 ;  /* 0x0000000103030836 */ /* 0x000fc80000000000 */
[----:B------:R-:W-:Y:S01]  /*0450*/  IMAD.MOV.U32 R2, RZ, RZ, R3 ;  /* 0x000000ffff027224 */ /* 0x000fe200078e0003 */
[----:B------:R-:W-:-:S03]  /*0460*/  SHF.R.S32.HI R3, RZ, 0x1f, R0 ;  /* 0x0000001fff037819 */ /* 0x000fc60000011400 */
[----:B------:R-:W-:Y:S01]  /*0470*/  @!P2 IMAD.MOV R2, RZ, RZ, -R2 ;  /* 0x000000ffff02a224 */ /* 0x000fe200078e0a02 */
[----:B------:R-:W-:Y:S02]  /*0480*/  @!P1 LOP3.LUT R2, RZ, R4, RZ, 0x33, !PT ;  /* 0x00000004ff029212 */ /* 0x000fe400078e33ff */
[----:B------:R-:W-:-:S03]  /*0490*/  LEA.HI R3, R3, R0, RZ, 0x7 ;  /* 0x0000000003037211 */ /* 0x000fc600078f38ff */
[----:B------:R-:W-:Y:S02]  /*04a0*/  IMAD.SHL.U32 R8, R2, 0x8, RZ ;  /* 0x0000000802087824 */ /* 0x000fe400078e00ff */
[----:B------:R-:W-:-:S03]  /*04b0*/  IMAD.MOV R2, RZ, RZ, -R2 ;  /* 0x000000ffff027224 */ /* 0x000fc600078e0a02 */
[----:B------:R-:W-:Y:S01]  /*04c0*/  LEA.HI.SX32 R3, R3, -R8, 0x19 ;  /* 0x8000000803037211 */ /* 0x000fe200078fcaff */
[----:B------:R-:W-:-:S03]  /*04d0*/  IMAD R4, R4, R2, R5 ;  /* 0x0000000204047224 */ /* 0x000fc600078e0205 */
[----:B------:R-:W-:Y:S02]  /*04e0*/  VIMNMX R13, PT, PT, R3, 0x8, PT ;  /* 0x00000008030d7848 */ /* 0x000fe40003fe0100 */
[----:B------:R-:W-:Y:S02]  /*04f0*/  IABS R11, R4 ;  /* 0x00000004000b7213 */ /* 0x000fe40000000000 */
[----:B------:R-:W-:-:S04]  /*0500*/  IABS R9, R13 ;  /* 0x0000000d00097213 */ /* 0x000fc80000000000 */
[----:B------:R-:W0:Y:S08]  /*0510*/  I2F.RP R0, R9 ;  /* 0x0000000900007306 */ /* 0x000e300000209400 */
[----:B0-----:R-:W0:Y:S02]  /*0520*/  MUFU.RCP R0, R0 ;  /* 0x0000000000007308 */ /* 0x001e240000001000 */
[----:B0-----:R-:W-:-:S06]  /*0530*/  VIADD R3, R0, 0xffffffe ;  /* 0x0ffffffe00037836 */ /* 0x001fcc0000000000 */
[----:B------:R-:W0:Y:S02]  /*0540*/  F2I.FTZ.U32.TRUNC.NTZ R3, R3 ;  /* 0x0000000300037305 */ /* 0x000e24000021f000 */
[----:B0-----:R-:W-:-:S04]  /*0550*/  IMAD.MOV R10, RZ, RZ, -R3 ;  /* 0x000000ffff0a7224 */ /* 0x001fc800078e0a03 */
[----:B------:R-:W-:Y:S01]  /*0560*/  IMAD.MOV.U32 R2, RZ, RZ, R10 ;  /* 0x000000ffff027224 */ /* 0x000fe200078e000a */
[----:B------:R-:W-:-:S03]  /*0570*/  IABS R10, R13 ;  /* 0x0000000d000a7213 */ /* 0x000fc60000000000 */
[----:B------:R-:W-:Y:S02]  /*0580*/  IMAD R5, R2, R9, RZ ;  /* 0x0000000902057224 */ /* 0x000fe400078e02ff */
[----:B------:R-:W-:Y:S02]  /*0590*/  IMAD.MOV.U32 R2, RZ, RZ, RZ ;  /* 0x000000ffff027224 */ /* 0x000fe400078e00ff */
[----:B------:R-:W-:Y:S02]  /*05a0*/  IMAD.MOV R0, RZ, RZ, -R10 ;  /* 0x000000ffff007224 */ /* 0x000fe400078e0a0a */
[----:B------:R-:W-:Y:S01]  /*05b0*/  IMAD.HI.U32 R2, R3, R5, R2 ;  /* 0x0000000503027227 */ /* 0x000fe200078e0002 */
[C---:B------:R-:W-:Y:S02]  /*05c0*/  LOP3.LUT R3, R49.reuse, 0x18, RZ, 0xfc, !PT ;  /* 0x0000001831037812 */ /* 0x040fe400078efcff */
[----:B------:R-:W-:-:S03]  /*05d0*/  LOP3.LUT R5, R49, 0x20, RZ, 0xfc, !PT ;  /* 0x0000002031057812 */ /* 0x000fc600078efcff */
        /* <DEDUP_REMOVED lines=8> */
[----:B------:R-:W-:-:S07]  /*0660*/  ISETP.GE.AND P2, PT, R0, RZ, PT ;  /* 0x000000ff0000720c */ /* 0x000fce0003f46270 */
[----:B------:R-:W-:-:S04]  /*0670*/  @P0 VIADD R2, R2, 0x1 ;  /* 0x0000000102020836 */ /* 0x000fc80000000000 */
[----:B------:R-:W-:-:S04]  /*0680*/  IMAD.MOV.U32 R0, RZ, RZ, R2 ;  /* 0x000000ffff007224 */ /* 0x000fc800078e0002 */
[----:B------:R-:W-:Y:S01]  /*0690*/  @!P2 IMAD.MOV R0, RZ, RZ, -R0 ;  /* 0x000000ffff00a224 */ /* 0x000fe200078e0a00 */
[----:B------:R-:W-:-:S05]  /*06a0*/  @!P1 LOP3.LUT R0, RZ, R13, RZ, 0x33, !PT ;  /* 0x0000000dff009212 */ /* 0x000fca00078e33ff */
[----:B------:R-:W-:Y:S02]  /*06b0*/  IMAD.MOV R2, RZ, RZ, -R0 ;  /* 0x000000ffff027224 */ /* 0x000fe400078e0a00 */
[----:B------:R-:W-:Y:S02]  /*06c0*/  IMAD.SHL.U32 R0, R0, 0x80, RZ ;  /* 0x0000008000007824 */ /* 0x000fe400078e00ff */
[----:B------:R-:W-:Y:S01]  /*06d0*/  IMAD R2, R13, R2, R4 ;  /* 0x000000020d027224 */ /* 0x000fe200078e0204 */
[----:B------:R-:W-:Y:S02]  /*06e0*/  LOP3.LUT R4, R49, 0x1c, RZ, 0xfc, !PT ;  /* 0x0000001c31047812 */ /* 0x000fe400078efcff */
[----:B------:R-:W-:Y:S01]  /*06f0*/  LOP3.LUT R36, R0, R49, RZ, 0xfc, !PT ;  /* 0x0000003100247212 */ /* 0x000fe200078efcff */
[----:B------:R-:W-:Y:S01]  /*0700*/  IMAD.IADD R8, R8, 0x1, R2 ;  /* 0x0000000108087824 */ /* 0x000fe200078e0202 */
[C-C-:B------:R-:W-:Y:S02]  /*0710*/  LOP3.LUT R38, R0.reuse, 0x4, R49.reuse, 0xfe, !PT ;  /* 0x0000000400267812 */ /* 0x140fe400078efe31 */
[C-C-:B------:R-:W-:Y:S01]  /*0720*/  LOP3.LUT R56, R0.reuse, 0x8, R49.reuse, 0xfe, !PT ;  /* 0x0000000800387812 */ /* 0x140fe200078efe31 */
[----:B------:R0:W-:Y:S01]  /*0730*/  STL [R1+0x15c], R36 ;  /* 0x00015c2401007387 */ /* 0x0001e20000100800 */
[----:B------:R-:W-:Y:S01]  /*0740*/  LOP3.LUT R58, R0, 0xc, R49, 0xfe, !PT ;  /* 0x0000000c003a7812 */ /* 0x000fe200078efe31 */
[----:B------:R-:W-:Y:S01]  /*0750*/  IMAD R30, R8, 0x80, R67 ;  /* 0x00000080081e7824 */ /* 0x000fe200078e0243 */
[C-C-:B------:R-:W-:Y:S01]  /*0760*/  LOP3.LUT R60, R0.reuse, 0x10, R49.reuse, 0xfe, !PT ;  /* 0x00000010003c7812 */ /* 0x140fe200078efe31 */
[----:B------:R0:W-:Y:S01]  /*0770*/  STL [R1+0x158], R38 ;  /* 0x0001582601007387 */ /* 0x0001e20000100800 */
[----:B------:R-:W-:-:S02]  /*0780*/  LOP3.LUT R62, R0, 0x14, R49, 0xfe, !PT ;  /* 0x00000014003e7812 */ /* 0x000fc400078efe31 */
[C-C-:B------:R-:W-:Y:S01]  /*0790*/  LOP3.LUT R64, R0.reuse, 0x18, R49.reuse, 0xfe, !PT ;  /* 0x0000001800407812 */ /* 0x140fe200078efe31 */
[----:B------:R0:W-:Y:S01]  /*07a0*/  STL [R1+0x154], R56 ;  /* 0x0001543801007387 */ /* 0x0001e20000100800 */
[C-C-:B------:R-:W-:Y:S02]  /*07b0*/  LOP3.LUT R68, R0.reuse, 0x1c, R49.reuse, 0xfe, !PT ;  /* 0x0000001c00447812 */ /* 0x140fe400078efe31 */
[C-C-:B------:R-:W-:Y:S01]  /*07c0*/  LOP3.LUT R70, R0.reuse, 0x20, R49.reuse, 0xfe, !PT ;  /* 0x0000002000467812 */ /* 0x140fe200078efe31 */
[----:B------:R0:W-:Y:S01]  /*07d0*/  STL [R1+0x150], R58 ;  /* 0x0001503a01007387 */ /* 0x0001e20000100800 */
[C-C-:B------:R-:W-:Y:S02]  /*07e0*/  LOP3.LUT R72, R0.reuse, 0x24, R49.reuse, 0xfe, !PT ;  /* 0x0000002400487812 */ /* 0x140fe400078efe31 */
        /* <DEDUP_REMOVED lines=32> */
[----:B------:R-:W-:Y:S02]  /*09f0*/  LOP3.LUT R110, R0, 0x7c, R49, 0xfe, !PT ;  /* 0x0000007c006e7812 */ /* 0x000fe400078efe31 */
[----:B------:R-:W-:Y:S01]  /*0a00*/  LOP3.LUT R2, R49, 0x14, RZ, 0xfc, !PT ;  /* 0x0000001431027812 */ /* 0x000fe200078efcff */
[----:B------:R0:W-:Y:S04]  /*0a10*/  STL [R1+0x120], R84 ;  /* 0x0001205401007387 */ /* 0x0001e80000100800 */
        /* <DEDUP_REMOVED lines=16> */
[----:B------:R0:W-:Y:S01]  /*0b20*/  STL [R1+0x160], R30 ;  /* 0x0001601e01007387 */ /* 0x0001e20000100800 */
[----:B----4-:R-:W-:Y:S05]  /*0b30*/  BRA.U UP0, `(.L_x_0) ;  /* 0x00000001002c7547 */ /* 0x010fea000b800000 */
[----:B------:R-:W-:Y:S01]  /*0b40*/  IMAD.SHL.U32 R0, R52, 0x40, RZ ;  /* 0x0000004034007824 */ /* 0x000fe200078e00ff */
[----:B------:R-:W-:Y:S02]  /*0b50*/  CS2R R52, SRZ ;  /* 0x0000000000347805 */ /* 0x000fe4000001ff00 */
[----:B------:R-:W-:Y:S02]  /*0b60*/  CS2R R4, SRZ ;  /* 0x0000000000047805 */ /* 0x000fe4000001ff00 */
[----:B------:R-:W-:Y:S02]  /*0b70*/  CS2R R40, SRZ ;  /* 0x0000000000287805 */ /* 0x000fe4000001ff00 */
[----:B------:R-:W-:Y:S01]  /*0b80*/  CS2R R2, SRZ ;  /* 0x0000000000027805 */ /* 0x000fe2000001ff00 */
[----:B------:R1:W-:Y:S01]  /*0b90*/  STL [R1+0x164], R0 ;  /* 0x0001640001007387 */ /* 0x0003e20000100800 */
[----:B------:R-:W-:Y:S02]  /*0ba0*/  CS2R R54, SRZ ;  /* 0x0000000000367805 */ /* 0x000fe4000001ff00 */
[----:B------:R-:W-:-:S02]  /*0bb0*/  CS2R R12, SRZ ;  /* 0x00000000000c7805 */ /* 0x000fc4000001ff00 */
[----:B------:R-:W-:Y:S02]  /*0bc0*/  CS2R R42, SRZ ;  /* 0x00000000002a7805 */ /* 0x000fe4000001ff00 */
[----:B------:R-:W-:Y:S01]  /*0bd0*/  CS2R R10, SRZ ;  /* 0x00000000000a7805 */ /* 0x000fe2000001ff00 */
[----:B------:R-:W-:Y:S06]  /*0be0*/  BRA `(.L_x_1) ;  /* 0x0000005000e47947 */ /* 0x000fec0003800000 */
.L_x_0:
[----:B------:R-:W-:Y:S01]  /*0bf0*/  IABS R0, R7 ;  /* 0x0000000700007213 */ /* 0x000fe20000000000 */
[----:B------:R-:W1:Y:S01]  /*0c00*/  LDCU UR5, c[0x0][0x3b0] ;  /* 0x00007600ff0577ac */ /* 0x000e620008000800 */
[----:B------:R-:W-:Y:S02]  /*0c10*/  IABS R13, R6 ;  /* 0x00000006000d7213 */ /* 0x000fe40000000000 */
[----:B------:R-:W2:Y:S01]  /*0c20*/  I2F.RP R12, R0 ;  /* 0x00000000000c7306 */ /* 0x000ea20000209400 */
[----:B------:R-:W-:Y:S01]  /*0c30*/  IABS R87, R110 ;  /* 0x0000006e00577213 */ /* 0x000fe20000000000 */
[----:B------:R-:W3:Y:S01]  /*0c40*/  LDCU.128 UR12, c[0x0][0x380] ;  /* 0x00007000ff0c77ac */ /* 0x000ee20008000c00 */
[----:B------:R-:W-:Y:S02]  /*0c50*/  IABS R85, R109 ;  /* 0x0000006d00557213 */ /* 0x000fe40000000000 */
[----:B------:R-:W-:Y:S01]  /*0c60*/  IABS R61, R108 ;  /* 0x0000006c003d7213 */ /* 0x000fe20000000000 */
[----:B------:R-:W4:Y:S01]  /*0c70*/  LDCU UR6, c[0x0][0x3a4] ;  /* 0x00007480ff0677ac */ /* 0x000f220008000800 */
[----:B------:R-:W-:Y:S01]  /*0c80*/  IABS R83, R104 ;  /* 0x0000006800537213 */ /* 0x000fe20000000000 */
[----:B------:R-:W5:Y:S01]  /*0c90*/  I2F.RP R14, R13 ;  /* 0x0000000d000e7306 */ /* 0x000f620000209400 */
[----:B------:R-:W-:-:S02]  /*0ca0*/  IABS R79, R102 ;  /* 0x00000066004f7213 */ /* 0x000fc40000000000 */
[----:B------:R-:W-:Y:S02]  /*0cb0*/  IABS R81, R106 ;  /* 0x0000006a00517213 */ /* 0x000fe40000000000 */
[----:B------:R-:W-:Y:S02]  /*0cc0*/  IABS R105, R100 ;  /* 0x0000006400697213 */ /* 0x000fe40000000000 */
[----:B------:R-:W-:Y:S01]  /*0cd0*/  IABS R99, R94 ;  /* 0x0000005e00637213 */ /* 0x000fe20000000000 */
[----:B--2---:R-:W2:Y:S01]  /*0ce0*/  MUFU.RCP R12, R12 ;  /* 0x0000000c000c7308 */ /* 0x004ea20000001000 */
[----:B------:R-:W-:Y:S02]  /*0cf0*/  IABS R103, R98 ;  /* 0x0000006200677213 */ /* 0x000fe40000000000 */
[----:B------:R-:W-:Y:S02]  /*0d00*/  IABS R101, R96 ;  /* 0x0000006000657213 */ /* 0x000fe40000000000 */
[----:B------:R-:W-:-:S02]  /*0d10*/  IABS R77, R93 ;  /* 0x0000005d004d7213 */ /* 0x000fc40000000000 */
[----:B------:R-:W-:Y:S01]  /*0d20*/  IABS R75, R92 ;  /* 0x0000005c004b7213 */ /* 0x000fe20000000000 */
[----:B-----5:R-:W5:Y:S01]  /*0d30*/  MUFU.RCP R14, R14 ;  /* 0x0000000e000e7308 */ /* 0x020f620000001000 */
[----:B------:R-:W-:Y:S02]  /*0d40*/  IABS R73, R90 ;  /* 0x0000005a00497213 */ /* 0x000fe40000000000 */
[----:B------:R-:W-:Y:S02]  /*0d50*/  IABS R71, R88 ;  /* 0x0000005800477213 */ /* 0x000fe40000000000 */
[----:B------:R-:W-:Y:S02]  /*0d60*/  IABS R69, R86 ;  /* 0x0000005600457213 */ /* 0x000fe40000000000 */
[----:B------:R-:W-:Y:S01]  /*0d70*/  IABS R63, R84 ;  /* 0x00000054003f7213 */ /* 0x000fe20000000000 */
[----:B--2---:R-:W-:Y:S01]  /*0d80*/  VIADD R8, R12, 0xffffffe ;  /* 0x0ffffffe0c087836 */ /* 0x004fe20000000000 */
[----:B------:R-:W-:-:S02]  /*0d90*/  IABS R97, R80 ;  /* 0x0000005000617213 */ /* 0x000fc40000000000 */
[----:B------:R-:W-:Y:S01]  /*0da0*/  IABS R89, R82 ;  /* 0x0000005200597213 */ /* 0x000fe20000000000 */
[----:B------:R2:W0:Y:S01]  /*0db0*/  F2I.FTZ.U32.TRUNC.NTZ R9, R8 ;  /* 0x0000000800097305 */ /* 0x000422000021f000 */
[----:B------:R-:W-:Y:S02]  /*0dc0*/  IABS R95, R78 ;  /* 0x0000004e005f7213 */ /* 0x000fe40000000000 */
[----:B------:R-:W-:Y:S01]  /*0dd0*/  IABS R23, R76 ;  /* 0x0000004c00177213 */ /* 0x000fe20000000000 */
[----:B-----5:R-:W-:Y:S01]  /*0de0*/  VIADD R10, R14, 0xffffffe ;  /* 0x0ffffffe0e0a7836 */ /* 0x020fe20000000000 */
[----:B------:R-:W-:Y:S02]  /*0df0*/  IABS R35, R70 ;  /* 0x0000004600237213 */ /* 0x000fe40000000000 */
[----:B------:R-:W-:Y:S01]  /*0e00*/  IABS R37, R68 ;  /* 0x0000004400257213 */ /* 0x000fe20000000000 */
[----:B------:R5:W1:Y:S01]  /*0e10*/  F2I.FTZ.U32.TRUNC.NTZ R11, R10 ;  /* 0x0000000a000b7305 */ /* 0x000a62000021f000 */
[----:B--2---:R-:W-:Y:S01]  /*0e20*/  IMAD.MOV.U32 R8, RZ, RZ, RZ ;  /* 0x000000ffff087224 */ /* 0x004fe200078e00ff */
[----:B------:R-:W-:-:S02]  /*0e30*/  IABS R59, R72 ;  /* 0x00000048003b7213 */ /* 0x000fc40000000000 */
[----:B------:R-:W-:Y:S02]  /*0e40*/  IABS R57, R64 ;  /* 0x0000004000397213 */ /* 0x000fe40000000000 */
[----:B------:R-:W-:Y:S01]  /*0e50*/  IABS R55, R62 ;  /* 0x0000003e00377213 */ /* 0x000fe20000000000 */
[----:B0-----:R-:W-:Y:S01]  /*0e60*/  IMAD.MOV R15, RZ, RZ, -R9 ;  /* 0x000000ffff0f7224 */ /* 0x001fe200078e0a09 */
[----:B------:R-:W-:Y:S01]  /*0e70*/  IABS R53, R58 ;  /* 0x0000003a00357213 */ /* 0x000fe20000000000 */
[----:B-----5:R-:W-:Y:S01]  /*0e80*/  IMAD.MOV.U32 R10, RZ, RZ, RZ ;  /* 0x000000ffff0a7224 */ /* 0x020fe200078e00ff */
[----:B------:R-:W-:Y:S01]  /*0e90*/  IABS R39, R60 ;  /* 0x0000003c00277213 */ /* 0x000fe20000000000 */
[----:B------:R-:W-:Y:S01]  /*0ea0*/  IMAD R15, R15, R0, RZ ;  /* 0x000000000f0f7224 */ /* 0x000fe200078e02ff */
[----:B------:R-:W-:-:S03]  /*0eb0*/  IABS R91, R56 ;  /* 0x00000038005b7213 */ /* 0x000fc60000000000 */
[----:B------:R-:W-:Y:S01]  /*0ec0*/  IMAD.HI.U32 R8, R9, R15, R8 ;  /* 0x0000000f09087227 */ /* 0x000fe200078e0008 */
[----:B------:R-:W-:-:S03]  /*0ed0*/  IABS R15, R107 ;  /* 0x0000006b000f7213 */ /* 0x000fc60000000000 */
[----:B-1----:R-:W-:Y:S02]  /*0ee0*/  IMAD.MOV R20, RZ, RZ, -R11 ;  /* 0x000000ffff147224 */ /* 0x002fe400078e0a0b */
[----:B------:R-:W-:-:S04]  /*0ef0*/  IMAD.HI.U32 R9, R8, R87, RZ ;  /* 0x0000005708097227 */ /* 0x000fc800078e00ff */
[----:B------:R-:W-:Y:S02]  /*0f00*/  IMAD R21, R20, R13, RZ ;  /* 0x0000000d14157224 */ /* 0x000fe400078e02ff */
[----:B------:R-:W-:-:S04]  /*0f10*/  IMAD.HI.U32 R12, R8, R15, RZ ;  /* 0x0000000f080c7227 */ /* 0x000fc800078e00ff */
[----:B------:R-:W-:Y:S01]  /*0f20*/  IMAD.HI.U32 R10, R11, R21, R10 ;  /* 0x000000150b0a7227 */ /* 0x000fe200078e000a */
[----:B------:R-:W-:-:S03]  /*0f30*/  IABS R21, R74 ;  /* 0x0000004a00157213 */ /* 0x000fc60000000000 */
[----:B------:R-:W-:Y:S02]  /*0f40*/  IMAD.MOV R11, RZ, RZ, -R9 ;  /* 0x000000ffff0b7224 */ /* 0x000fe400078e0a09 */
[----:B------:R-:W-:-:S04]  /*0f50*/  IMAD.HI.U32 R9, R8, R85, RZ ;  /* 0x0000005508097227 */ /* 0x000fc800078e00ff */
[----:B------:R-:W-:Y:S02]  /*0f60*/  IMAD R87, R0, R11, R87 ;  /* 0x0000000b00577224 */ /* 0x000fe400078e0257 */
[----:B------:R-:W-:-:S03]  /*0f70*/  IMAD.HI.U32 R11, R8, R61, RZ ;  /* 0x0000003d080b7227 */ /* 0x000fc600078e00ff */
[C---:B------:R-:W-:Y:S01]  /*0f80*/  ISETP.GT.U32.AND P4, PT, R0.reuse, R87, PT ;  /* 0x000000570000720c */ /* 0x040fe20003f84070 */
[----:B------:R-:W-:Y:S02]  /*0f90*/  IMAD.MOV R9, RZ, RZ, -R9 ;  /* 0x000000ffff097224 */ /* 0x000fe400078e0a09 */
[----:B------:R-:W-:Y:S02]  /*0fa0*/  IMAD.MOV R11, RZ, RZ, -R11 ;  /* 0x000000ffff0b7224 */ /* 0x000fe400078e0a0b */
[----:B------:R-:W-:Y:S02]  /*0fb0*/  IMAD.MOV R12, RZ, RZ, -R12 ;  /* 0x000000ffff0c7224 */ /* 0x000fe400078e0a0c */
[----:B------:R-:W-:Y:S02]  /*0fc0*/  IMAD R85, R0, R9, R85 ;  /* 0x0000000900557224 */ /* 0x000fe400078e0255 */
[----:B------:R-:W-:-:S03]  /*0fd0*/  IMAD.HI.U32 R9, R8, R83, RZ ;  /* 0x0000005308097227 */ /* 0x000fc600078e00ff */
[C---:B------:R-:W-:Y:S01]  /*0fe0*/  ISETP.GT.U32.AND P5, PT, R0.reuse, R85, PT ;  /* 0x000000550000720c */ /* 0x040fe20003fa4070 */
[C---:B------:R-:W-:Y:S02]  /*0ff0*/  IMAD R61, R0.reuse, R11, R61 ;  /* 0x0000000b003d7224 */ /* 0x040fe400078e023d */
[C---:B------:R-:W-:Y:S02]  /*1000*/  IMAD R11, R0.reuse, R12, R15 ;  /* 0x0000000c000b7224 */ /* 0x040fe400078e020f */
[----:B------:R-:W-:Y:S01]  /*1010*/  IMAD.MOV R12, RZ, RZ, -R9 ;  /* 0x000000ffff0c7224 */ /* 0x000fe200078e0a09 */
[----:B------:R-:W-:Y:S01]  /*1020*/  ISETP.GT.U32.AND P2, PT, R0, R61, PT ;  /* 0x0000003d0000720c */ /* 0x000fe20003f44070 */
[----:B------:R-:W-:Y:S01]  /*1030*/  IMAD.HI.U32 R9, R8, R79, RZ ;  /* 0x0000004f08097227 */ /* 0x000fe200078e00ff */
[----:B------:R-:W-:-:S03]  /*1040*/  ISETP.GT.U32.AND P1, PT, R0, R11, PT ;  /* 0x0000000b0000720c */ /* 0x000fc60003f24070 */
        /* <DEDUP_REMOVED lines=8> */
[----:B------:R-:W-:-:S04]  /*10d0*/  IMAD.HI.U32 R9, R8, R99, RZ ;  /* 0x0000006308097227 */ /* 0x000fc800078e00ff */
[----:B------:R-:W-:Y:S02]  /*10e0*/  IMAD R81, R0, R14, R81 ;  /* 0x0000000e00517224 */ /* 0x000fe400078e0251 */
[----:B------:R-:W-:-:S03]  /*10f0*/  IMAD.HI.U32 R14, R8, R103, RZ ;  /* 0x00000067080e7227 */ /* 0x000fc600078e00ff */
[C---:B------:R-:W-:Y:S01]  /*1100*/  ISETP.GT.U32.AND P0, PT, R0.reuse, R81, PT ;  /* 0x000000510000720c */ /* 0x040fe20003f04070 */
[----:B------:R-:W-:Y:S02]  /*1110*/  IMAD R105, R0, R12, R105 ;  /* 0x0000000c00697224 */ /* 0x000fe400078e0269 */
[----:B------:R-:W-:Y:S02]  /*1120*/  IMAD.MOV R12, RZ, RZ, -R9 ;  /* 0x000000ffff0c7224 */ /* 0x000fe400078e0a09 */
[----:B------:R-:W-:-:S04]  /*1130*/  IMAD.HI.U32 R15, R8, R101, RZ ;  /* 0x00000065080f7227 */ /* 0x000fc800078e00ff */
[----:B------:R-:W-:-:S04]  /*1140*/  IMAD.HI.U32 R9, R8, R77, RZ ;  /* 0x0000004d08097227 */ /* 0x000fc800078e00ff */
[----:B------:R-:W-:Y:S02]  /*1150*/  IMAD.MOV R14, RZ, RZ, -R14 ;  /* 0x000000ffff0e7224 */ /* 0x000fe400078e0a0e */
[----:B------:R-:W-:Y:S02]  /*1160*/  IMAD R99, R0, R12, R99 ;  /* 0x0000000c00637224 */ /* 0x000fe400078e0263 */
[----:B------:R-:W-:Y:S02]  /*1170*/  IMAD.MOV R15, RZ, RZ, -R15 ;  /* 0x000000ffff0f7224 */ /* 0x000fe400078e0a0f */
[----:B------:R-:W-:-:S04]  /*1180*/  IMAD.HI.U32 R12, R8, R75, RZ ;  /* 0x0000004b080c7227 */ /* 0x000fc800078e00ff */
[----:B------:R-:W-:Y:S02]  /*1190*/  IMAD.MOV R9, RZ, RZ, -R9 ;  /* 0x000000ffff097224 */ /* 0x000fe400078e0a09 */
[----:B------:R-:W-:Y:S02]  /*11a0*/  IMAD R103, R0, R14, R103 ;  /* 0x0000000e00677224 */ /* 0x000fe400078e0267 */
[----:B------:R-:W-:-:S04]  /*11b0*/  IMAD.HI.U32 R14, R8, R73, RZ ;  /* 0x00000049080e7227 */ /* 0x000fc800078e00ff */
[C---:B------:R-:W-:Y:S02]  /*11c0*/  IMAD R101, R0.reuse, R15, R101 ;  /* 0x0000000f00657224 */ /* 0x040fe400078e0265 */
[----:B------:R-:W-:Y:S02]  /*11d0*/  IMAD.MOV R12, RZ, RZ, -R12 ;  /* 0x000000ffff0c7224 */ /* 0x000fe400078e0a0c */
[----:B------:R-:W-:Y:S02]  /*11e0*/  IMAD R77, R0, R9, R77 ;  /* 0x00000009004d7224 */ /* 0x000fe400078e024d */
[----:B------:R-:W-:-:S04]  /*11f0*/  IMAD.HI.U32 R15, R8, R71, RZ ;  /* 0x00000047080f7227 */ /* 0x000fc800078e00ff */
[----:B------:R-:W-:-:S04]  /*1200*/  IMAD.HI.U32 R9, R8, R69, RZ ;  /* 0x0000004508097227 */ /* 0x000fc800078e00ff */
[----:B------:R-:W-:Y:S02]  /*1210*/  IMAD.MOV R14, RZ, RZ, -R14 ;  /* 0x000000ffff0e7224 */ /* 0x000fe400078e0a0e */
[C---:B------:R-:W-:Y:S02]  /*1220*/  IMAD R75, R0.reuse, R12, R75 ;  /* 0x0000000c004b7224 */ /* 0x040fe400078e024b */
[----:B------:R-:W-:Y:S02]  /*1230*/  IMAD.MOV R15, RZ, RZ, -R15 ;  /* 0x000000ffff0f7224 */ /* 0x000fe400078e0a0f */
[----:B------:R-:W-:Y:S02]  /*1240*/  IMAD.MOV R12, RZ, RZ, -R9 ;  /* 0x000000ffff0c7224 */ /* 0x000fe400078e0a09 */
[----:B------:R-:W-:Y:S02]  /*1250*/  IMAD R73, R0, R14, R73 ;  /* 0x0000000e00497224 */ /* 0x000fe400078e0249 */
[----:B------:R-:W-:-:S04]  /*1260*/  IMAD.HI.U32 R9, R8, R63, RZ ;  /* 0x0000003f08097227 */ /* 0x000fc800078e00ff */
[----:B------:R-:W-:-:S04]  /*1270*/  IMAD.HI.U32 R14, R8, R97, RZ ;  /* 0x00000061080e7227 */ /* 0x000fc800078e00ff */
[C---:B------:R-:W-:Y:S02]  /*1280*/  IMAD R71, R0.reuse, R15, R71 ;  /* 0x0000000f00477224 */ /* 0x040fe400078e0247 */
[----:B------:R-:W-:Y:S02]  /*1290*/  IMAD R69, R0, R12, R69 ;  /* 0x0000000c00457224 */ /* 0x000fe400078e0245 */
[----:B------:R-:W-:-:S04]  /*12a0*/  IMAD.HI.U32 R12, R8, R89, RZ ;  /* 0x00000059080c7227 */ /* 0x000fc800078e00ff */
[----:B------:R-:W-:-:S04]  /*12b0*/  IMAD.HI.U32 R15, R8, R95, RZ ;  /* 0x0000005f080f7227 */ /* 0x000fc800078e00ff */
[----:B------:R-:W-:Y:S02]  /*12c0*/  IMAD.MOV R9, RZ, RZ, -R9 ;  /* 0x000000ffff097224 */ /* 0x000fe400078e0a09 */
[----:B------:R-:W-:Y:S02]  /*12d0*/  IMAD.MOV R14, RZ, RZ, -R14 ;  /* 0x000000ffff0e7224 */ /* 0x000fe400078e0a0e */
[----:B------:R-:W-:Y:S02]  /*12e0*/  IMAD.MOV R12, RZ, RZ, -R12 ;  /* 0x000000ffff0c7224 */ /* 0x000fe400078e0a0c */
[----:B------:R-:W-:Y:S02]  /*12f0*/  IMAD.MOV R15, RZ, RZ, -R15 ;  /* 0x000000ffff0f7224 */ /* 0x000fe400078e0a0f */
[C---:B------:R-:W-:Y:S02]  /*1300*/  IMAD R63, R0.reuse, R9, R63 ;  /* 0x00000009003f7224 */ /* 0x040fe400078e023f */
[----:B------:R-:W-:-:S02]  /*1310*/  IMAD R97, R0, R14, R97 ;  /* 0x0000000e00617224 */ /* 0x000fc400078e0261 */
[----:B------:R-:W-:-:S04]  /*1320*/  IMAD.HI.U32 R9, R8, R23, RZ ;  /* 0x0000001708097227 */ /* 0x000fc800078e00ff */
[----:B------:R-:W-:-:S04]  /*1330*/  IMAD.HI.U32 R14, R8, R35, RZ ;  /* 0x00000023080e7227 */ /* 0x000fc800078e00ff */
[C---:B------:R-:W-:Y:S02]  /*1340*/  IMAD R89, R0.reuse, R12, R89 ;  /* 0x0000000c00597224 */ /* 0x040fe400078e0259 */
[----:B------:R-:W-:Y:S02]  /*1350*/  IMAD R95, R0, R15, R95 ;  /* 0x0000000f005f7224 */ /* 0x000fe400078e025f */
[----:B------:R-:W-:Y:S02]  /*1360*/  IMAD.MOV R12, RZ, RZ, -R9 ;  /* 0x000000ffff0c7224 */ /* 0x000fe400078e0a09 */
[----:B------:R-:W-:-:S04]  /*1370*/  IMAD.HI.U32 R15, R8, R37, RZ ;  /* 0x00000025080f7227 */ /* 0x000fc800078e00ff */
[----:B------:R-:W-:-:S04]  /*1380*/  IMAD.HI.U32 R9, R8, R21, RZ ;  /* 0x0000001508097227 */ /* 0x000fc800078e00ff */
[----:B------:R-:W-:Y:S02]  /*1390*/  IMAD.MOV R14, RZ, RZ, -R14 ;  /* 0x000000ffff0e7224 */ /* 0x000fe400078e0a0e */
[----:B------:R-:W-:Y:S02]  /*13a0*/  IMAD.MOV R20, RZ, RZ, -R15 ;  /* 0x000000ffff147224 */ /* 0x000fe400078e0a0f */
[----:B------:R-:W-:Y:S02]  /*13b0*/  IMAD.MOV R9, RZ, RZ, -R9 ;  /* 0x000000ffff097224 */ /* 0x000fe400078e0a09 */
[C---:B------:R-:W-:Y:S01]  /*13c0*/  IMAD R15, R0.reuse, R14, R35 ;  /* 0x0000000e000f7224 */ /* 0x040fe200078e0223 */
[----:B------:R-:W-:Y:S01]  /*13d0*/  IABS R35, R36 ;  /* 0x0000002400237213 */ /* 0x000fe20000000000 */
[C---:B------:R-:W-:Y:S02]  /*13e0*/  IMAD R9, R0.reuse, R9, R21 ;  /* 0x0000000900097224 */ /* 0x040fe400078e0215 */
[----:B------:R-:W-:Y:S01]  /*13f0*/  IMAD R21, R0, R20, R37 ;  /* 0x0000001400157224 */ /* 0x000fe200078e0225 */
[----:B------:R-:W-:Y:S01]  /*1400*/  IABS R37, R38 ;  /* 0x0000002600257213 */ /* 0x000fe20000000000 */
[----:B------:R-:W-:-:S04]  /*1410*/  IMAD.HI.U32 R20, R8, R35, RZ ;  /* 0x0000002308147227 */ /* 0x000fc800078e00ff */
[----:B------:R-:W-:Y:S02]  /*1420*/  IMAD.MOV R20, RZ, RZ, -R20 ;  /* 0x000000ffff147224 */ /* 0x000fe400078e0a14 */
[--C-:B------:R-:W-:Y:S02]  /*1430*/  @!P2 IMAD.IADD R61, R61, 0x1, -R0.reuse ;  /* 0x000000013d3da824 */ /* 0x100fe400078e0a00 */
[C---:B------:R-:W-:Y:S02]  /*1440*/  IMAD R35, R0.reuse, R20, R35 ;  /* 0x0000001400237224 */ /* 0x040fe400078e0223 */
[--C-:B------:R-:W-:Y:S01]  /*1450*/  @!P0 IMAD.IADD R81, R81, 0x1, -R0.reuse ;  /* 0x0000000151518824 */ /* 0x100fe200078e0a00 */
[C---:B------:R-:W-:Y:S01]  /*1460*/  ISETP.GT.U32.AND P0, PT, R0.reuse, R61, PT ;  /* 0x0000003d0000720c */ /* 0x040fe20003f04070 */
[--C-:B------:R-:W-:Y:S01]  /*1470*/  @!P1 IMAD.IADD R11, R11, 0x1, -R0.reuse ;  /* 0x000000010b0b9824 */ /* 0x100fe200078e0a00 */
[----:B------:R-:W-:Y:S01]  /*1480*/  ISETP.GT.U32.AND P6, PT, R0, R35, PT ;  /* 0x000000230000720c */ /* 0x000fe20003fc4070 */
[----:B------:R-:W-:-:S02]  /*1490*/  @!P4 IMAD.IADD R87, R87, 0x1, -R0 ;  /* 0x000000015757c824 */ /* 0x000fc400078e0a00 */
[--C-:B------:R-:W-:Y:S01]  /*14a0*/  @!P5 IMAD.IADD R85, R85, 0x1, -R0.reuse ;  /* 0x000000015555d824 */ /* 0x100fe200078e0a00 */
[C---:B------:R-:W-:Y:S01]  /*14b0*/  ISETP.GT.U32.AND P5, PT, R0.reuse, R81, PT ;  /* 0x000000510000720c */ /* 0x040fe20003fa4070 */
[----:B------:R-:W-:Y:S01]  /*14c0*/  @!P3 IMAD.IADD R83, R83, 0x1, -R0 ;  /* 0x000000015353b824 */ /* 0x000fe200078e0a00 */
[C---:B------:R-:W-:Y:S01]  /*14d0*/  ISETP.GT.U32.AND P3, PT, R0.reuse, R11, PT ;  /* 0x0000000b0000720c */ /* 0x040fe20003f64070 */
[C---:B------:R-:W-:Y:S01]  /*14e0*/  IMAD R23, R0.reuse, R12, R23 ;  /* 0x0000000c00177224 */ /* 0x040fe200078e0217 */
[----:B------:R-:W-:Y:S01]  /*14f0*/  ISETP.GT.U32.AND P2, PT, R0, R87, PT ;  /* 0x000000570000720c */ /* 0x000fe20003f44070 */
[----:B------:R-:W-:Y:S01]  /*1500*/  IMAD.HI.U32 R12, R8, R59, RZ ;  /* 0x0000003b080c7227 */ /* 0x000fe200078e00ff */
[----:B------:R-:W-:-:S03]  /*1510*/  ISETP.GT.U32.AND P1, PT, R0, R85, PT ;  /* 0x000000550000720c */ /* 0x000fc60003f24070 */
[--C-:B------:R-:W-:Y:S01]  /*1520*/  @!P6 IMAD.IADD R35, R35, 0x1, -R0.reuse ;  /* 0x000000012323e824 */ /* 0x100fe200078e0a00 */
[C---:B------:R-:W-:Y:S01]  /*1530*/  ISETP.GT.U32.AND P6, PT, R0.reuse, R83, PT ;  /* 0x000000530000720c */ /* 0x040fe20003fc4070 */
        /* <DEDUP_REMOVED lines=8> */
[----:B------:R-:W-:Y:S01]  /*15c0*/  @!P1 IMAD.IADD R85, R85, 0x1, -R0 ;  /* 0x0000000155559824 */ /* 0x000fe200078e0a00 */
[C---:B------:R-:W-:Y:S01]  /*15d0*/  ISETP.GT.U32.AND P1, PT, R0.reuse, R103, PT ;  /* 0x000000670000720c */ /* 0x040fe20003f24070 */
[----:B------:R-:W-:Y:S01]  /*15e0*/  IMAD.MOV R12, RZ, RZ, -R12 ;  /* 0x000000ffff0c7224 */ /* 0x000fe200078e0a0c */
        /* <DEDUP_REMOVED lines=20> */
[----:B------:R-:W-:Y:S02]  /*1730*/  IMAD R59, R0, R12, R59 ;  /* 0x0000000c003b7224 */ /* 0x000fe400078e023b */
        /* <DEDUP_REMOVED lines=10> */
[----:B------:R-:W-:Y:S02]  /*17e0*/  IMAD.MOV R14, RZ, RZ, -R12 ;  /* 0x000000ffff0e7224 */ /* 0x000fe400078e0a0c */
[----:B------:R-:W-:Y:S01]  /*17f0*/  @!P0 IMAD.IADD R99, R99, 0x1, -R0 ;  /* 0x0000000163638824 */ /* 0x000fe200078e0a00 */
[----:B------:R-:W-:Y:S01]  /*1800*/  ISETP.GT.U32.AND P0, PT, R0, R63, PT ;  /* 0x0000003f0000720c */ /* 0x000fe20003f04070 */
[----:B------:R-:W-:-:S04]  /*1810*/  IMAD.HI.U32 R12, R8, R55, RZ ;  /* 0x00000037080c7227 */ /* 0x000fc800078e00ff */
[----:B------:R-:W-:Y:S01]  /*1820*/  @!P5 IMAD.IADD R97, R97, 0x1, -R0 ;  /* 0x000000016161d824 */ /* 0x000fe200078e0a00 */
[----:B------:R-:W-:Y:S01]  /*1830*/  ISETP.GT.U32.AND P5, PT, R0, R73, PT ;  /* 0x000000490000720c */ /* 0x000fe20003fa4070 */
[----:B------:R-:W-:Y:S02]  /*1840*/  IMAD.MOV R22, RZ, RZ, -R12 ;  /* 0x000000ffff167224 */ /* 0x000fe400078e0a0c */
[----:B------:R-:W-:-:S04]  /*1850*/  IMAD.HI.U32 R12, R8, R53, RZ ;  /* 0x00000035080c7227 */ /* 0x000fc800078e00ff */
[----:B------:R-:W-:Y:S01]  /*1860*/  @!P6 IMAD.IADD R79, R79, 0x1, -R0 ;  /* 0x000000014f4fe824 */ /* 0x000fe200078e0a00 */
[C---:B------:R-:W-:Y:S01]  /*1870*/  ISETP.GT.U32.AND P6, PT, R0.reuse, R75, PT ;  /* 0x0000004b0000720c */ /* 0x040fe20003fc4070 */
[----:B------:R-:W-:Y:S02]  /*1880*/  IMAD.MOV R12, RZ, RZ, -R12 ;  /* 0x000000ffff0c7224 */ /* 0x000fe400078e0a0c */
        /* <DEDUP_REMOVED lines=8> */
[----:B------:R-:W-:-:S02]  /*1910*/  IMAD R57, R0, R14, R57 ;  /* 0x0000000e00397224 */ /* 0x000fc400078e0239 */
[C---:B------:R-:W-:Y:S02]  /*1920*/  IMAD R53, R0.reuse, R12, R53 ;  /* 0x0000000c00357224 */ /* 0x040fe400078e0235 */
[----:B------:R-:W-:Y:S01]  /*1930*/  @!P0 IMAD.IADD R63, R63, 0x1, -R0 ;  /* 0x000000013f3f8824 */ /* 0x000fe200078e0a00 */
[----:B------:R-:W-:Y:S01]  /*1940*/  ISETP.GT.U32.AND P0, PT, R0, R15, PT ;  /* 0x0000000f0000720c */ /* 0x000fe20003f04070 */
[----:B------:R-:W-:-:S04]  /*1950*/  IMAD.HI.U32 R14, R8, R39, RZ ;  /* 0x00000027080e7227 */ /* 0x000fc800078e00ff */
[----:B------:R-:W-:-:S04]  /*1960*/  IMAD.HI.U32 R12, R8, R91, RZ ;  /* 0x0000005b080c7227 */ /* 0x000fc800078e00ff */
[----:B------:R-:W-:Y:S01]  /*1970*/  @!P5 IMAD.IADD R73, R73, 0x1, -R0 ;  /* 0x000000014949d824 */ /* 0x000fe200078e0a00 */
[----:B------:R-:W-:Y:S01]  /*1980*/  ISETP.GT.U32.AND P5, PT, R0, R23, PT ;  /* 0x000000170000720c */ /* 0x000fe20003fa4070 */
[----:B------:R-:W-:-:S04]  /*1990*/  IMAD.HI.U32 R8, R8, R37, RZ ;  /* 0x0000002508087227 */ /* 0x000fc800078e00ff */
[C---:B------:R-:W-:Y:S01]  /*19a0*/  IMAD R55, R0.reuse, R22, R55 ;  /* 0x0000001600377224 */ /* 0x040fe200078e0237 */
[----:B------:R-:W-:Y:S01]  /*19b0*/  IABS R22, R30 ;  /* 0x0000001e00167213 */ /* 0x000fe20000000000 */
[----:B------:R-:W-:Y:S02]  /*19c0*/  IMAD.MOV R8, RZ, RZ, -R8 ;  /* 0x000000ffff087224 */ /* 0x000fe400078e0a08 */
[----:B------:R-:W-:Y:S02]  /*19d0*/  IMAD.MOV R14, RZ, RZ, -R14 ;  /* 0x000000ffff0e7224 */ /* 0x000fe400078e0a0e */
[--C-:B------:R-:W-:Y:S01]  /*19e0*/  @!P6 IMAD.IADD R75, R75, 0x1, -R0.reuse ;  /* 0x000000014b4be824 */ /* 0x100fe200078e0a00 */
[C---:B------:R-:W-:Y:S01]  /*19f0*/  ISETP.GT.U32.AND P6, PT, R0.reuse, R95, PT ;  /* 0x0000005f0000720c */ /* 0x040fe20003fc4070 */
[C---:B------:R-:W-:Y:S02]  /*1a00*/  IMAD R37, R0.reuse, R8, R37 ;  /* 0x0000000800257224 */ /* 0x040fe400078e0225 */
[----:B------:R-:W-:Y:S01]  /*1a10*/  @!P3 IMAD.IADD R89, R89, 0x1, -R0 ;  /* 0x000000015959b824 */ /* 0x000fe200078e0a00 */
[C---:B------:R-:W-:Y:S01]  /*1a20*/  ISETP.GT.U32.AND P3, PT, R0.reuse, R21, PT ;  /* 0x000000150000720c */ /* 0x040fe20003f64070 */
[----:B------:R-:W-:-:S02]  /*1a30*/  IMAD R39, R0, R14, R39 ;  /* 0x0000000e00277224 */ /* 0x000fc400078e0227 */
[--C-:B------:R-:W-:Y:S01]  /*1a40*/  @!P2 IMAD.IADD R71, R71, 0x1, -R0.reuse ;  /* 0x000000014747a824 */ /* 0x100fe200078e0a00 */
[C---:B------:R-:W-:Y:S01]  /*1a50*/  ISETP.GT.U32.AND P2, PT, R0.reuse, R9, PT ;  /* 0x000000090000720c */ /* 0x040fe20003f44070 */
[----:B------:R-:W-:Y:S01]  /*1a60*/  @!P1 IMAD.IADD R69, R69, 0x1, -R0 ;  /* 0x0000000145459824 */ /* 0x000fe200078e0a00 */
[----:B------:R-:W-:Y:S01]  /*1a70*/  ISETP.GT.U32.AND P1, PT, R0, R59, PT ;  /* 0x0000003b0000720c */ /* 0x000fe20003f24070 */
[----:B------:R-:W-:-:S04]  /*1a80*/  IMAD.HI.U32 R10, R10, R22, RZ ;  /* 0x000000160a0a7227 */ /* 0x000fc800078e00ff */
[--C-:B------:R-:W-:Y:S01]  /*1a90*/  @!P4 IMAD.IADD R97, R97, 0x1, -R0.reuse ;  /* 0x000000016161c824 */ /* 0x100fe200078e0a00 */
[C---:B------:R-:W-:Y:S01]  /*1aa0*/  ISETP.GT.U32.AND P4, PT, R0.reuse, R57, PT ;  /* 0x000000390000720c */ /* 0x040fe20003f84070 */
[--C-:B------:R-:W-:Y:S01]  /*1ab0*/  @!P0 IMAD.IADD R15, R15, 0x1, -R0.reuse ;  /* 0x000000010f0f8824 */ /* 0x100fe200078e0a00 */
[C---:B------:R-:W-:Y:S01]  /*1ac0*/  ISETP.GT.U32.AND P0, PT, R0.reuse, R37, PT ;  /* 0x000000250000720c */ /* 0x040fe20003f04070 */
[----:B------:R-:W-:Y:S01]  /*1ad0*/  @!P5 IMAD.IADD R23, R23, 0x1, -R0 ;  /* 0x000000011717d824 */ /* 0x000fe200078e0a00 */
[----:B------:R-:W-:Y:S01]  /*1ae0*/  ISETP.GT.U32.AND P5, PT, R0, R39, PT ;  /* 0x000000270000720c */ /* 0x000fe20003fa4070 */
[----:B------:R-:W-:Y:S02]  /*1af0*/  IMAD.MOV R10, RZ, RZ, -R10 ;  /* 0x000000ffff0a7224 */ /* 0x000fe400078e0a0a */
[----:B------:R-:W-:Y:S02]  /*1b00*/  IMAD.MOV R12, RZ, RZ, -R12 ;  /* 0x000000ffff0c7224 */ /* 0x000fe400078e0a0c */
[----:B------:R-:W-:-:S02]  /*1b10*/  IMAD R22, R13, R10, R22 ;  /* 0x0000000a0d167224 */ /* 0x000fc400078e0216 */
[C---:B------:R-:W-:Y:S02]  /*1b20*/  IMAD R91, R0.reuse, R12, R91 ;  /* 0x0000000c005b7224 */ /* 0x040fe400078e025b */
[--C-:B------:R-:W-:Y:S01]  /*1b30*/  @!P6 IMAD.IADD R95, R95, 0x1, -R0.reuse ;  /* 0x000000015f5fe824 */ /* 0x100fe200078e0a00 */
[C---:B------:R-:W-:Y:S01]  /*1b40*/  ISETP.GT.U32.AND P6, PT, R0.reuse, R55, PT ;  /* 0x000000370000720c */ /* 0x040fe20003fc4070 */
[--C-:B------:R-:W-:Y:S01]  /*1b50*/  @!P3 IMAD.IADD R21, R21, 0x1, -R0.reuse ;  /* 0x000000011515b824 */ /* 0x100fe200078e0a00 */
[----:B------:R-:W-:Y:S01]  /*1b60*/  ISETP.GT.U32.AND P3, PT, R13, R22, PT ;  /* 0x000000160d00720c */ /* 0x000fe20003f64070 */
        /* <DEDUP_REMOVED lines=25> */
[----:B------:R-:W-:Y:S01]  /*1d00*/  ISETP.GT.U32.AND P6, PT, R0, R37, PT ;  /* 0x000000250000720c */ /* 0x000fe20003fc4070 */
[--C-:B------:R-:W-:Y:S01]  /*1d10*/  @!P3 IMAD.IADD R57, R57, 0x1, -R0.reuse ;  /* 0x000000013939b824 */ /* 0x100fe200078e0a00 */
[----:B------:R-:W-:Y:S01]  /*1d20*/  ISETP.GE.AND P3, PT, R110, RZ, PT ;  /* 0x000000ff6e00720c */ /* 0x000fe20003f66270 */
[--C-:B------:R-:W-:Y:S01]  /*1d30*/  @!P2 IMAD.IADD R59, R59, 0x1, -R0.reuse ;  /* 0x000000013b3ba824 */ /* 0x100fe200078e0a00 */
[C---:B------:R-:W-:Y:S01]  /*1d40*/  ISETP.GT.U32.AND P2, PT, R0.reuse, R53, PT ;  /* 0x000000350000720c */ /* 0x040fe20003f44070 */
[--C-:B------:R-:W-:Y:S01]  /*1d50*/  @!P1 IMAD.IADD R15, R15, 0x1, -R0.reuse ;  /* 0x000000010f0f9824 */ /* 0x100fe200078e0a00 */
[----:B------:R-:W-:Y:S01]  /*1d60*/  ISETP.GT.U32.AND P1, PT, R0, R91, PT ;  /* 0x0000005b0000720c */ /* 0x000fe20003f24070 */
[--C-:B------:R-:W-:Y:S01]  /*1d70*/  @!P4 IMAD.IADD R55, R55, 0x1, -R0.reuse ;  /* 0x000000013737c824 */ /* 0x100fe200078e0a00 */
[----:B------:R-:W-:Y:S01]  /*1d80*/  ISETP.GE.AND P4, PT, R109, RZ, PT ;  /* 0x000000ff6d00720c */ /* 0x000fe20003f86270 */
[----:B------:R-:W-:Y:S01]  /*1d90*/  @!P0 IMAD.IADD R22, R22, 0x1, -R13 ;  /* 0x0000000116168824 */ /* 0x000fe200078e0a0d */
[----:B------:R-:W-:Y:S01]  /*1da0*/  ISETP.GE.AND P0, PT, R107, RZ, PT ;  /* 0x000000ff6b00720c */ /* 0x000fe20003f06270 */
[----:B------:R-:W-:Y:S01]  /*1db0*/  @!P5 IMAD.IADD R39, R39, 0x1, -R0 ;  /* 0x000000012727d824 */ /* 0x000fe200078e0a00 */
[----:B------:R-:W-:Y:S01]  /*1dc0*/  ISETP.GE.AND P5, PT, R108, RZ, PT ;  /* 0x000000ff6c00720c */ /* 0x000fe20003fa6270 */
[----:B------:R-:W-:-:S02]  /*1dd0*/  IMAD.MOV.U32 R13, RZ, RZ, R61 ;  /* 0x000000ffff0d7224 */ /* 0x000fc400078e003d */
[----:B------:R-:W-:Y:S01]  /*1de0*/  @!P3 IMAD.MOV R87, RZ, RZ, -R87 ;  /* 0x000000ffff57b224 */ /* 0x000fe200078e0a57 */
[----:B------:R-:W-:Y:S01]  /*1df0*/  ISETP.GE.AND P3, PT, R102, RZ, PT ;  /* 0x000000ff6600720c */ /* 0x000fe20003f66270 */
[--C-:B------:R-:W-:Y:S01]  /*1e00*/  @!P2 IMAD.IADD R53, R53, 0x1, -R0.reuse ;  /* 0x000000013535a824 */ /* 0x100fe200078e0a00 */
[----:B------:R-:W-:Y:S01]  /*1e10*/  ISETP.GE.AND P2, PT, R104, RZ, PT ;  /* 0x000000ff6800720c */ /* 0x000fe20003f46270 */
[----:B------:R-:W-:Y:S01]  /*1e20*/  @!P1 IMAD.IADD R91, R91, 0x1, -R0 ;  /* 0x000000015b5b9824 */ /* 0x000fe200078e0a00 */
[----:B------:R-:W-:Y:S01]  /*1e30*/  ISETP.GE.AND P1, PT, R106, RZ, PT ;  /* 0x000000ff6a00720c */ /* 0x000fe20003f26270 */
[----:B------:R-:W-:Y:S01]  /*1e40*/  @!P4 IMAD.MOV R85, RZ, RZ, -R85 ;  /* 0x000000ffff55c224 */ /* 0x000fe200078e0a55 */
[----:B------:R-:W-:Y:S01]  /*1e50*/  ISETP.GE.AND P4, PT, R100, RZ, PT ;  /* 0x000000ff6400720c */ /* 0x000fe20003f86270 */
[----:B------:R-:W-:Y:S01]  /*1e60*/  @!P0 IMAD.MOV R11, RZ, RZ, -R11 ;  /* 0x000000ffff0b8224 */ /* 0x000fe200078e0a0b */
[----:B------:R-:W-:Y:S01]  /*1e70*/  ISETP.GE.AND P0, PT, R96, RZ, PT ;  /* 0x000000ff6000720c */ /* 0x000fe20003f06270 */
[----:B------:R-:W-:Y:S01]  /*1e80*/  @!P5 IMAD.MOV R13, RZ, RZ, -R13 ;  /* 0x000000ffff0dd224 */ /* 0x000fe200078e0a0d */
[----:B------:R-:W-:Y:S01]  /*1e90*/  ISETP.GE.AND P5, PT, R98, RZ, PT ;  /* 0x000000ff6200720c */ /* 0x000fe20003fa6270 */
[----:B------:R-:W-:-:S02]  /*1ea0*/  IMAD.MOV.U32 R61, RZ, RZ, R89 ;  /* 0x000000ffff3d7224 */ /* 0x000fc400078e0059 */
[----:B------:R-:W-:Y:S01]  /*1eb0*/  @!P3 IMAD.MOV R79, RZ, RZ, -R79 ;  /* 0x000000ffff4fb224 */ /* 0x000fe200078e0a4f */
[----:B------:R-:W-:Y:S01]  /*1ec0*/  ISETP.GE.AND P3, PT, R92, RZ, PT ;  /* 0x000000ff5c00720c */ /* 0x000fe20003f66270 */
        /* <DEDUP_REMOVED lines=25> */
[----:B------:R-:W-:Y:S01]  /*2060*/  LOP3.LUT R94, RZ, R7, RZ, 0x33, !PT ;  /* 0x00000007ff5e7212 */ /* 0x000fe200078e33ff */
        /* <DEDUP_REMOVED lines=12> */
[----:B------:R-:W0:Y:S02]  /*2130*/  LDC R0, c[0x0][0x3a8] ;  /* 0x0000ea00ff007b82 */ /* 0x000e240000000800 */
        /* <DEDUP_REMOVED lines=9> */
[----:B------:R-:W-:Y:S01]  /*21d0*/  ISETP.NE.AND P0, PT, R6, RZ, PT ;  /* 0x000000ff0600720c */ /* 0x000fe20003f05270 */
[----:B------:R-:W-:Y:S01]  /*21e0*/  @!P5 IMAD.MOV R55, RZ, RZ, -R55 ;  /* 0x000000ffff37d224 */ /* 0x000fe200078e0a37 */
[----:B------:R-:W-:Y:S01]  /*21f0*/  ISETP.NE.AND P5, PT, R7, RZ, PT ;  /* 0x000000ff0700720c */ /* 0x000fe20003fa5270 */
[----:B------:R-:W1:Y:S02]  /*2200*/  LDC R68, c[0x0][0x3ac] ;  /* 0x0000eb00ff447b82 */ /* 0x000e640000000800 */
[----:B------:R-:W-:Y:S01]  /*2210*/  @!P3 IMAD.MOV R37, RZ, RZ, -R37 ;  /* 0x000000ffff25b224 */ /* 0x000fe200078e0a25 */
[C---:B------:R-:W-:Y:S01]  /*2220*/  SEL R30, R94.reuse, R87, !P5 ;  /* 0x000000575e1e7207 */ /* 0x040fe20006800000 */
[----:B------:R-:W-:Y:S01]  /*2230*/  @!P2 IMAD.MOV R91, RZ, RZ, -R91 ;  /* 0x000000ffff5ba224 */ /* 0x000fe200078e0a5b */
[C---:B------:R-:W-:Y:S01]  /*2240*/  SEL R14, R94.reuse, R85, !P5 ;  /* 0x000000555e0e7207 */ /* 0x040fe20006800000 */
[----:B------:R-:W-:Y:S01]  /*2250*/  @!P1 IMAD.MOV R53, RZ, RZ, -R53 ;  /* 0x000000ffff359224 */ /* 0x000fe200078e0a35 */
[----:B------:R-:W-:Y:S01]  /*2260*/  SEL R13, R94, R13, !P5 ;  /* 0x0000000d5e0d7207 */ /* 0x000fe20006800000 */
[----:B------:R-:W-:Y:S01]  /*2270*/  IMAD R30, R30, UR5, RZ ;  /* 0x000000051e1e7c24 */ /* 0x000fe2000f8e02ff */
[C---:B------:R-:W-:Y:S01]  /*2280*/  SEL R12, R94.reuse, R11, !P5 ;  /* 0x0000000b5e0c7207 */ /* 0x040fe20006800000 */
[----:B------:R-:W-:Y:S01]  /*2290*/  @!P4 IMAD.MOV R35, RZ, RZ, -R35 ;  /* 0x000000ffff23c224 */ /* 0x000fe200078e0a23 */
[----:B------:R-:W-:Y:S01]  /*22a0*/  SEL R11, R94, R81, !P5 ;  /* 0x000000515e0b7207 */ /* 0x000fe20006800000 */
[----:B------:R-:W-:Y:S01]  /*22b0*/  IMAD R14, R14, UR5, RZ ;  /* 0x000000050e0e7c24 */ /* 0x000fe2000f8e02ff */
[C---:B------:R-:W-:Y:S01]  /*22c0*/  SEL R23, R94.reuse, R23, !P5 ;  /* 0x000000175e177207 */ /* 0x040fe20006800000 */
[----:B------:R-:W-:Y:S01]  /*22d0*/  IMAD R13, R13, UR5, RZ ;  /* 0x000000050d0d7c24 */ /* 0x000fe2000f8e02ff */
[----:B------:R-:W-:Y:S01]  /*22e0*/  SEL R10, R94, R83, !P5 ;  /* 0x000000535e0a7207 */ /* 0x000fe20006800000 */
[----:B------:R-:W-:Y:S01]  /*22f0*/  IMAD R12, R12, UR5, RZ ;  /* 0x000000050c0c7c24 */ /* 0x000fe2000f8e02ff */
[----:B------:R-:W-:Y:S01]  /*2300*/  @!P0 LOP3.LUT R22, RZ, R6, RZ, 0x33, !PT ;  /* 0x00000006ff168212 */ /* 0x000fe200078e33ff */
[----:B------:R-:W-:Y:S01]  /*2310*/  IMAD R11, R11, UR5, RZ ;  /* 0x000000050b0b7c24 */ /* 0x000fe2000f8e02ff */
[C---:B------:R-:W-:Y:S01]  /*2320*/  SEL R38, R94.reuse, R39, !P5 ;  /* 0x000000275e267207 */ /* 0x040fe20006800000 */
[----:B------:R-:W-:Y:S01]  /*2330*/  IMAD R6, R23, UR5, RZ ;  /* 0x0000000517067c24 */ /* 0x000fe2000f8e02ff */
[----:B------:R-:W-:Y:S01]  /*2340*/  SEL R7, R94, R79, !P5 ;  /* 0x0000004f5e077207 */ /* 0x000fe20006800000 */
[----:B------:R-:W-:Y:S01]  /*2350*/  IMAD R10, R10, UR5, RZ ;  /* 0x000000050a0a7c24 */ /* 0x000fe2000f8e02ff */
[----:B------:R-:W-:Y:S01]  /*2360*/  SEL R105, R94, R105, !P5 ;  /* 0x000000695e697207 */ /* 0x000fe20006800000 */
[----:B----4-:R-:W-:Y:S01]  /*2370*/  IMAD R23, R22, UR6, RZ ;  /* 0x0000000616177c24 */ /* 0x010fe2000f8e02ff */
[C---:B------:R-:W-:Y:S01]  /*2380*/  SEL R103, R94.reuse, R103, !P5 ;  /* 0x000000675e677207 */ /* 0x040fe20006800000 */
[----:B------:R-:W-:Y:S01]  /*2390*/  IMAD R7, R7, UR5, RZ ;  /* 0x0000000507077c24 */ /* 0x000fe2000f8e02ff */
[C---:B------:R-:W-:Y:S01]  /*23a0*/  SEL R101, R94.reuse, R101, !P5 ;  /* 0x000000655e657207 */ /* 0x040fe20006800000 */
[----:B------:R-:W-:Y:S01]  /*23b0*/  IMAD R105, R105, UR5, RZ ;  /* 0x0000000569697c24 */ /* 0x000fe2000f8e02ff */
[----:B------:R-:W-:Y:S01]  /*23c0*/  SEL R99, R94, R99, !P5 ;  /* 0x000000635e637207 */ /* 0x000fe20006800000 */
[-C--:B0-----:R-:W-:Y:S01]  /*23d0*/  IMAD R4, R4, R0.reuse, RZ ;  /* 0x0000000004047224 */ /* 0x081fe200078e02ff */
[C---:B------:R-:W-:Y:S01]  /*23e0*/  SEL R106, R94.reuse, R77, !P5 ;  /* 0x0000004d5e6a7207 */ /* 0x040fe20006800000 */
[----:B------:R-:W-:Y:S01]  /*23f0*/  IMAD R103, R103, UR5, RZ ;  /* 0x0000000567677c24 */ /* 0x000fe2000f8e02ff */
[C---:B------:R-:W-:Y:S01]  /*2400*/  SEL R108, R94.reuse, R75, !P5 ;  /* 0x0000004b5e6c7207 */ /* 0x040fe20006800000 */
[----:B------:R-:W-:Y:S01]  /*2410*/  IMAD R101, R101, UR5, RZ ;  /* 0x0000000565657c24 */ /* 0x000fe2000f8e02ff */
[C---:B------:R-:W-:Y:S01]  /*2420*/  SEL R110, R94.reuse, R73, !P5 ;  /* 0x000000495e6e7207 */ /* 0x040fe20006800000 */
[----:B------:R-:W-:Y:S01]  /*2430*/  IMAD R99, R99, UR5, RZ ;  /* 0x0000000563637c24 */ /* 0x000fe2000f8e02ff */
[----:B------:R-:W-:Y:S01]  /*2440*/  SEL R112, R94, R71, !P5 ;  /* 0x000000475e707207 */ /* 0x000fe20006800000 */
[----:B------:R-:W-:Y:S01]  /*2450*/  IMAD R106, R106, UR5, RZ ;  /* 0x000000056a6a7c24 */ /* 0x000fe2000f8e02ff */
[C---:B------:R-:W-:Y:S01]  /*2460*/  SEL R114, R94.reuse, R69, !P5 ;  /* 0x000000455e727207 */ /* 0x040fe20006800000 */
[-C--:B------:R-:W-:Y:S01]  /*2470*/  IMAD R69, R49, R0.reuse, RZ ;  /* 0x0000000031457224 */ /* 0x080fe200078e02ff */
[----:B------:R-:W-:Y:S01]  /*2480*/  SEL R116, R94, R63, !P5 ;  /* 0x0000003f5e747207 */ /* 0x000fe20006800000 */
[-C--:B------:R-:W-:Y:S01]  /*2490*/  IMAD R49, R48, R0.reuse, RZ ;  /* 0x0000000030317224 */ /* 0x080fe200078e02ff */
        /* <DEDUP_REMOVED lines=16> */
[----:B------:R-:W-:Y:S01]  /*25a0*/  SEL R36, R94, R55, !P5 ;  /* 0x000000375e247207 */ /* 0x000fe20006800000 */
[-C--:B------:R-:W-:Y:S01]  /*25b0*/  IMAD R40, R34, R0.reuse, RZ ;  /* 0x0000000022287224 */ /* 0x080fe200078e02ff */
[----:B------:R-:W-:Y:S01]  /*25c0*/  SEL R64, R94, R53, !P5 ;  /* 0x000000355e407207 */ /* 0x000fe20006800000 */
[----:B------:R-:W-:Y:S01]  /*25d0*/  IMAD.SHL.U32 R53, R52, 0x40, RZ ;  /* 0x0000004034357824 */ /* 0x000fe200078e00ff */
[C---:B------:R-:W-:Y:S01]  /*25e0*/  SEL R91, R94.reuse, R91, !P5 ;  /* 0x0000005b5e5b7207 */ /* 0x040fe20006800000 */
[-C--:B------:R-:W-:Y:S01]  /*25f0*/  IMAD R34, R33, R0.reuse, RZ ;  /* 0x0000000021227224 */ /* 0x080fe200078e02ff */
[----:B------:R-:W-:Y:S01]  /*2600*/  SEL R92, R94, R37, !P5 ;  /* 0x000000255e5c7207 */ /* 0x000fe20006800000 */
[-C--:B------:R-:W-:Y:S01]  /*2610*/  IMAD R33, R32, R0.reuse, RZ ;  /* 0x0000000020217224 */ /* 0x080fe200078e02ff */
[----:B---3--:R-:W-:Y:S01]  /*2620*/  LEA R39, P2, R30, UR14, 0x1 ;  /* 0x0000000e1e277c11 */ /* 0x008fe2000f8408ff */
[-C--:B------:R-:W-:Y:S01]  /*2630*/  IMAD R32, R31, R0.reuse, RZ ;  /* 0x000000001f207224 */ /* 0x080fe200078e02ff */
[----:B------:R-:W-:Y:S01]  /*2640*/  SEL R94, R94, R35, !P5 ;  /* 0x000000235e5e7207 */ /* 0x000fe20006800000 */
[-C--:B------:R-:W-:Y:S01]  /*2650*/  IMAD R31, R29, R0.reuse, RZ ;  /* 0x000000001d1f7224 */ /* 0x080fe200078e02ff */
[----:B------:R-:W-:Y:S01]  /*2660*/  LEA R37, P3, R14, UR14, 0x1 ;  /* 0x0000000e0e257c11 */ /* 0x000fe2000f8608ff */
[----:B------:R0:W-:Y:S01]  /*2670*/  STL [R1+0x60], R39 ;  /* 0x0000602701007387 */ /* 0x0001e20000100800 */
[----:B------:R-:W-:Y:S01]  /*2680*/  LEA R35, P4, R13, UR14, 0x1 ;  /* 0x0000000e0d237c11 */ /* 0x000fe2000f8808ff */
[-C--:B------:R-:W-:Y:S01]  /*2690*/  IMAD R29, R28, R0.reuse, RZ ;  /* 0x000000001c1d7224 */ /* 0x080fe200078e02ff */
[----:B------:R-:W-:Y:S01]  /*26a0*/  LEA R22, P1, R23, UR12, 0x1 ;  /* 0x0000000c17167c11 */ /* 0x000fe2000f8208ff */
[----:B------:R2:W-:Y:S01]  /*26b0*/  STL [R1+0x58], R37 ;  /* 0x0000582501007387 */ /* 0x0005e20000100800 */
[----:B------:R-:W-:Y:S01]  /*26c0*/  LEA.HI.X.SX32 R14, R14, UR15, 0x1, P3 ;  /* 0x0000000f0e0e7c11 */ /* 0x000fe200098f0eff */
[-C--:B------:R-:W-:Y:S01]  /*26d0*/  IMAD R28, R27, R0.reuse, RZ ;  /* 0x000000001b1c7224 */ /* 0x080fe200078e02ff */
[----:B------:R-:W-:Y:S01]  /*26e0*/  LEA.HI.X.SX32 R23, R23, UR13, 0x1, P1 ;  /* 0x0000000d17177c11 */ /* 0x000fe200088f0eff */
[----:B------:R3:W-:Y:S01]  /*26f0*/  STL [R1+0x50], R35 ;  /* 0x0000502301007387 */ /* 0x0007e20000100800 */
[----:B------:R-:W-:Y:S01]  /*2700*/  LEA.HI.X.SX32 R13, R13, UR15, 0x1, P4 ;  /* 0x0000000f0d0d7c11 */ /* 0x000fe2000a0f0eff */
[-C--:B------:R-:W-:Y:S01]  /*2710*/  IMAD R27, R26, R0.reuse, RZ ;  /* 0x000000001a1b7224 */ /* 0x080fe200078e02ff */
[----:B0-----:R-:W-:Y:S01]  /*2720*/  LEA R39, P5, R12, UR14, 0x1 ;  /* 0x0000000e0c277c11 */ /* 0x001fe2000f8a08ff */
[-C--:B------:R-:W-:Y:S01]  /*2730*/  IMAD R26, R25, R0.reuse, RZ ;  /* 0x00000000191a7224 */ /* 0x080fe200078e02ff */
[----:B------:R-:W-:Y:S01]  /*2740*/  LEA R104, P3, R103, UR14, 0x1 ;  /* 0x0000000e67687c11 */ /* 0x000fe2000f8608ff */
[-C--:B------:R-:W-:Y:S01]  /*2750*/  IMAD R25, R24, R0.reuse, RZ ;  /* 0x0000000018197224 */ /* 0x080fe200078e02ff */
[----:B--2---:R-:W-:Y:S01]  /*2760*/  LEA R37, P6, R11, UR14, 0x1 ;  /* 0x0000000e0b257c11 */ /* 0x004fe2000f8c08ff */
[----:B------:R-:W-:Y:S01]  /*2770*/  STL [R1+0x48], R39 ;  /* 0x0000482701007387 */ /* 0x000fe20000100800 */
[----:B------:R-:W-:Y:S01]  /*2780*/  LEA.HI.X.SX32 R12, R12, UR15, 0x1, P5 ;  /* 0x0000000f0c0c7c11 */ /* 0x000fe2000a8f0eff */
[-C--:B------:R-:W-:Y:S01]  /*2790*/  IMAD R24, R19, R0.reuse, RZ ;  /* 0x0000000013187224 */ /* 0x080fe200078e02ff */
[----:B---3--:R-:W-:Y:S01]  /*27a0*/  LEA R35, P0, R10, UR14, 0x1 ;  /* 0x0000000e0a237c11 */ /* 0x008fe2000f8008ff */
[----:B------:R0:W-:Y:S01]  /*27b0*/  STL [R1+0x40], R37 ;  /* 0x0000402501007387 */ /* 0x0001e20000100800 */
[----:B------:R-:W-:Y:S01]  /*27c0*/  LEA.HI.X.SX32 R11, R11, UR15, 0x1, P6 ;  /* 0x0000000f0b0b7c11 */ /* 0x000fe2000b0f0eff */
[-C--:B------:R-:W-:Y:S01]  /*27d0*/  IMAD R19, R18, R0.reuse, RZ ;  /* 0x0000000012137224 */ /* 0x080fe200078e02ff */
[----:B------:R-:W-:Y:S01]  /*27e0*/  LEA.HI.X.SX32 R10, R10, UR15, 0x1, P0 ;  /* 0x0000000f0a0a7c11 */ /* 0x000fe200080f0eff */
[----:B------:R2:W-:Y:S01]  /*27f0*/  STL [R1+0x38], R35 ;  /* 0x0000382301007387 */ /* 0x0005e20000100800 */
[-C--:B------:R-:W-:Y:S01]  /*2800*/  IMAD R18, R17, R0.reuse, RZ ;  /* 0x0000000011127224 */ /* 0x080fe200078e02ff */
[----:B------:R-:W-:Y:S01]  /*2810*/  LEA R102, P4, R101, UR14, 0x1 ;  /* 0x0000000e65667c11 */ /* 0x000fe2000f8808ff */
[-C--:B------:R-:W-:Y:S01]  /*2820*/  IMAD R17, R16, R0.reuse, RZ ;  /* 0x0000000010117224 */ /* 0x080fe200078e02ff */
[----:B------:R-:W-:Y:S01]  /*2830*/  LEA R100, P5, R99, UR14, 0x1 ;  /* 0x0000000e63647c11 */ /* 0x000fe2000f8a08ff */
[-C--:B------:R-:W-:Y:S01]  /*2840*/  IMAD R16, R5, R0.reuse, RZ ;  /* 0x0000000005107224 */ /* 0x080fe200078e02ff */
[----:B0-----:R-:W-:Y:S01]  /*2850*/  LEA R37, P1, R7, UR14, 0x1 ;  /* 0x0000000e07257c11 */ /* 0x001fe2000f8208ff */
[-C--:B------:R-:W-:Y:S01]  /*2860*/  IMAD R5, R3, R0.reuse, RZ ;  /* 0x0000000003057224 */ /* 0x080fe200078e02ff */
[----:B------:R-:W-:Y:S01]  /*2870*/  LEA.HI.X.SX32 R103, R103, UR15, 0x1, P3 ;  /* 0x0000000f67677c11 */ /* 0x000fe200098f0eff */
[-C--:B------:R-:W-:Y:S01]  /*2880*/  IMAD R3, R2, R0.reuse, RZ ;  /* 0x0000000002037224 */ /* 0x080fe200078e02ff */
[----:B--2---:R-:W-:Y:S01]  /*2890*/  LEA.HI.X.SX32 R35, R30, UR15, 0x1, P2 ;  /* 0x0000000f1e237c11 */ /* 0x004fe200090f0eff */
[----:B------:R-:W-:Y:S01]  /*28a0*/  STL [R1+0x30], R37 ;  /* 0x0000302501007387 */ /* 0x000fe20000100800 */
[----:B------:R-:W-:Y:S01]  /*28b0*/  LEA R30, P2, R105, UR14, 0x1 ;  /* 0x0000000e691e7c11 */ /* 0x000fe2000f8408ff */
[----:B------:R-:W-:Y:S01]  /*28c0*/  IMAD R2, R51, R0, RZ ;  /* 0x0000000033027224 */ /* 0x000fe200078e02ff */
[----:B------:R-:W-:Y:S01]  /*28d0*/  LEA.HI.X.SX32 R7, R7, UR15, 0x1, P1 ;  /* 0x0000000f07077c11 */ /* 0x000fe200088f0eff */
[----:B------:R-:W-:Y:S01]  /*28e0*/  STL [R1+0x5c], R35 ;  /* 0x00005c2301007387 */ /* 0x000fe20000100800 */
[----:B------:R-:W-:Y:S01]  /*28f0*/  IMAD R108, R108, UR5, RZ ;  /* 0x000000056c6c7c24 */ /* 0x000fe2000f8e02ff */
[----:B------:R-:W-:Y:S01]  /*2900*/  LEA.HI.X.SX32 R105, R105, UR15, 0x1, P2 ;  /* 0x0000000f69697c11 */ /* 0x000fe200090f0eff */
[----:B------:R-:W-:Y:S01]  /*2910*/  IMAD R110, R110, UR5, RZ ;  /* 0x000000056e6e7c24 */ /* 0x000fe2000f8e02ff */
        /* <DEDUP_REMOVED lines=10> */
[----:B------:R-:W-:Y:S01]  /*29c0*/  LEA R107, P6, R106, UR14, 0x1 ;  /* 0x0000000e6a6b7c11 */ /* 0x000fe2000f8c08ff */
        /* <DEDUP_REMOVED lines=9> */
[----:B------:R0:W-:Y:S01]  /*2a60*/  STL [R1+0x34], R10 ;  /* 0x0000340a01007387 */ /* 0x0001e20000100800 */
[----:B------:R-:W-:Y:S01]  /*2a70*/  LEA R113, P2, R112, UR14, 0x1 ;  /* 0x0000000e70717c11 */ /* 0x000fe2000f8408ff */
[----:B------:R-:W-:Y:S01]  /*2a80*/  IMAD R20, R20, UR5, RZ ;  /* 0x0000000514147c24 */ /* 0x000fe2000f8e02ff */
[----:B------:R-:W-:Y:S01]  /*2a90*/  LEA R115, P3, R114, UR14, 0x1 ;  /* 0x0000000e72737c11 */ /* 0x000fe2000f8608ff */
[----:B------:R-:W-:Y:S01]  /*2aa0*/  STL [R1+0x2c], R7 ;  /* 0x00002c0701007387 */ /* 0x000fe20000100800 */
[----:B------:R-:W-:Y:S01]  /*2ab0*/  LEA R117, P4, R116, UR14, 0x1 ;  /* 0x0000000e74757c11 */ /* 0x000fe2000f8808ff */
[----:B------:R-:W-:Y:S01]  /*2ac0*/  IMAD R36, R36, UR5, RZ ;  /* 0x0000000524247c24 */ /* 0x000fe2000f8e02ff */
[----:B------:R-:W-:Y:S01]  /*2ad0*/  LEA R119, P5, R118, UR14, 0x1 ;  /* 0x0000000e76777c11 */ /* 0x000fe2000f8a08ff */
[----:B------:R2:W-:Y:S01]  /*2ae0*/  STL [R1+0x164], R53 ;  /* 0x0001643501007387 */ /* 0x0005e20000100800 */
[----:B------:R-:W-:Y:S01]  /*2af0*/  LEA.HI.X.SX32 R106, R106, UR15, 0x1, P6 ;  /* 0x0000000f6a6a7c11 */ /* 0x000fe2000b0f0eff */
[----:B------:R-:W-:Y:S01]  /*2b00*/  IMAD R38, R38, UR5, RZ ;  /* 0x0000000526267c24 */ /* 0x000fe2000f8e02ff */
[----:B------:R-:W-:Y:S01]  /*2b10*/  LEA.HI.X.SX32 R108, R108, UR15, 0x1, P0 ;  /* 0x0000000f6c6c7c11 */ /* 0x000fe200080f0eff */
[----:B------:R-:W-:Y:S01]  /*2b20*/  STL [R1+0xdc], R49 ;  /* 0x0000dc3101007387 */ /* 0x000fe20000100800 */
        /* <DEDUP_REMOVED lines=10> */
[----:B------:R-:W-:Y:S01]  /*2bd0*/  LEA R98, P6, R97, UR14, 0x1 ;  /* 0x0000000e61627c11 */ /* 0x000fe2000f8c08ff */
[----:B------:R-:W-:Y:S01]  /*2be0*/  STL [R1+0xd0], R46 ;  /* 0x0000d02e01007387 */ /* 0x000fe20000100800 */
[----:B------:R-:W-:Y:S01]  /*2bf0*/  IMAD R94, R94, UR5, RZ ;  /* 0x000000055e5e7c24 */ /* 0x000fe2000f8e02ff */
[----:B------:R-:W-:Y:S01]  /*2c00*/  LEA R96, P0, R95, UR14, 0x1 ;  /* 0x0000000e5f607c11 */ /* 0x000fe2000f8008ff */
[----:B------:R-:W-:Y:S01]  /*2c10*/  USHF.R.S32.HI UR5, URZ, 0x1f, UR4 ;  /* 0x0000001fff057899 */ /* 0x000fe20008011404 */
[----:B------:R-:W-:Y:S01]  /*2c20*/  STL [R1+0xcc], R45 ;  /* 0x0000cc2d01007387 */ /* 0x000fe20000100800 */
[----:B0-----:R-:W-:-:S02]  /*2c30*/  LEA R10, P1, R6, UR14, 0x1 ;  /* 0x0000000e060a7c11 */ /* 0x001fc4000f8208ff */
[----:B--2---:R-:W-:Y:S02]  /*2c40*/  CS2R R52, SRZ ;  /* 0x0000000000347805 */ /* 0x004fe4000001ff00 */
[----:B------:R-:W-:Y:S01]  /*2c50*/  LEA R11, P2, R9, UR14, 0x1 ;  /* 0x0000000e090b7c11 */ /* 0x000fe2000f8408ff */
[----:B------:R-:W-:Y:S01]  /*2c60*/  STL [R1+0xc8], R44 ;  /* 0x0000c82c01007387 */ /* 0x000fe20000100800 */
[----:B------:R-:W-:Y:S01]  /*2c70*/  LEA R7, P3, R8, UR14, 0x1 ;  /* 0x0000000e08077c11 */ /* 0x000fe2000f8608ff */
[----:B------:R-:W-:Y:S01]  /*2c80*/  ULEA.HI UR5, UR5, UR4, URZ, 0x7 ;  /* 0x0000000405057291 */ /* 0x000fe2000f8f38ff */
[----:B------:R-:W-:Y:S01]  /*2c90*/  LEA R12, P4, R15, UR14, 0x1 ;  /* 0x0000000e0f0c7c11 */ /* 0x000fe2000f8808ff */
[----:B------:R-:W-:Y:S01]  /*2ca0*/  STL [R1+0xc4], R43 ;  /* 0x0000c42b01007387 */ /* 0x000fe20000100800 */
[----:B------:R-:W-:Y:S02]  /*2cb0*/  LEA R13, P5, R21, UR14, 0x1 ;  /* 0x0000000e150d7c11 */ /* 0x000fe4000f8a08ff */
[----:B------:R-:W-:-:S02]  /*2cc0*/  CS2R R54, SRZ ;  /* 0x0000000000367805 */ /* 0x000fc4000001ff00 */
[----:B------:R-:W-:Y:S01]  /*2cd0*/  LEA.HI.X.SX32 R97, R97, UR15, 0x1, P6 ;  /* 0x0000000f61617c11 */ /* 0x000fe2000b0f0eff */
[----:B------:R-:W-:Y:S01]  /*2ce0*/  STL [R1+0xc0], R42 ;  /* 0x0000c02a01007387 */ /* 0x000fe20000100800 */
[----:B------:R-:W-:Y:S02]  /*2cf0*/  LEA.HI.X.SX32 R95, R95, UR15, 0x1, P0 ;  /* 0x0000000f5f5f7c11 */ /* 0x000fe400080f0eff */
[----:B------:R-:W-:Y:S02]  /*2d00*/  CS2R R56, SRZ ;  /* 0x0000000000387805 */ /* 0x000fe4000001ff00 */
[----:B------:R-:W-:Y:S01]  /*2d10*/  LEA.HI.X.SX32 R6, R6, UR15, 0x1, P1 ;  /* 0x0000000f06067c11 */ /* 0x000fe200088f0eff */
[----:B------:R-:W-:Y:S01]  /*2d20*/  STL [R1+0xbc], R41 ;  /* 0x0000bc2901007387 */ /* 0x000fe20000100800 */
[----:B------:R-:W-:Y:S02]  /*2d30*/  LEA.HI.X.SX32 R9, R9, UR15, 0x1, P2 ;  /* 0x0000000f09097c11 */ /* 0x000fe400090f0eff */
[----:B------:R-:W-:-:S02]  /*2d40*/  CS2R R58, SRZ ;  /* 0x00000000003a7805 */ /* 0x000fc4000001ff00 */
[----:B------:R-:W-:Y:S01]  /*2d50*/  LEA.HI.X.SX32 R8, R8, UR15, 0x1, P3 ;  /* 0x0000000f08087c11 */ /* 0x000fe200098f0eff */
[----:B------:R0:W-:Y:S01]  /*2d60*/  STL [R1+0xb8], R40 ;  /* 0x0000b82801007387 */ /* 0x0001e20000100800 */
[----:B------:R-:W-:Y:S02]  /*2d70*/  LEA.HI.X.SX32 R15, R15, UR15, 0x1, P4 ;  /* 0x0000000f0f0f7c11 */ /* 0x000fe4000a0f0eff */
[----:B------:R-:W-:Y:S02]  /*2d80*/  CS2R R60, SRZ ;  /* 0x00000000003c7805 */ /* 0x000fe4000001ff00 */
[----:B------:R-:W-:Y:S01]  /*2d90*/  LEA.HI.X.SX32 R21, R21, UR15, 0x1, P5 ;  /* 0x0000000f15157c11 */ /* 0x000fe2000a8f0eff */
[----:B------:R-:W-:Y:S01]  /*2da0*/  STL [R1+0xb4], R34 ;  /* 0x0000b42201007387 */ /* 0x000fe20000100800 */
[----:B------:R-:W-:Y:S02]  /*2db0*/  LEA R14, P6, R20, UR14, 0x1 ;  /* 0x0000000e140e7c11 */ /* 0x000fe4000f8c08ff */
[----:B------:R-:W-:-:S02]  /*2dc0*/  CS2R R62, SRZ ;  /* 0x00000000003e7805 */ /* 0x000fc4000001ff00 */
[----:B------:R-:W-:Y:S01]  /*2dd0*/  LEA R35, P0, R36, UR14, 0x1 ;  /* 0x0000000e24237c11 */ /* 0x000fe2000f8008ff */
[----:B------:R-:W-:Y:S01]  /*2de0*/  STL [R1+0xb0], R33 ;  /* 0x0000b02101007387 */ /* 0x000fe20000100800 */
[----:B------:R-:W-:Y:S02]  /*2df0*/  LEA R37, P1, R38, UR14, 0x1 ;  /* 0x0000000e26257c11 */ /* 0x000fe4000f8208ff */
[----:B------:R-:W-:Y:S02]  /*2e00*/  CS2R R76, SRZ ;  /* 0x00000000004c7805 */ /* 0x000fe4000001ff00 */
[----:B------:R-:W-:Y:S01]  /*2e10*/  LEA R39, P2, R64, UR14, 0x1 ;  /* 0x0000000e40277c11 */ /* 0x000fe2000f8408ff */
[----:B------:R-:W-:Y:S01]  /*2e20*/  STL [R1+0xac], R32 ;  /* 0x0000ac2001007387 */ /* 0x000fe20000100800 */
[----:B------:R-:W-:Y:S02]  /*2e30*/  LEA R90, P3, R91, UR14, 0x1 ;  /* 0x0000000e5b5a7c11 */ /* 0x000fe4000f8608ff */
[----:B------:R-:W-:-:S02]  /*2e40*/  CS2R R78, SRZ ;  /* 0x00000000004e7805 */ /* 0x000fc4000001ff00 */
[----:B------:R-:W-:Y:S01]  /*2e50*/  LEA R30, P4, R92, UR14, 0x1 ;  /* 0x0000000e5c1e7c11 */ /* 0x000fe2000f8808ff */
[----:B------:R-:W-:Y:S01]  /*2e60*/  STL [R1+0xa8], R31 ;  /* 0x0000a81f01007387 */ /* 0x000fe20000100800 */
[----:B------:R-:W-:Y:S02]  /*2e70*/  LEA R93, P5, R94, UR14, 0x1 ;  /* 0x0000000e5e5d7c11 */ /* 0x000fe4000f8a08ff */
[----:B------:R-:W-:Y:S02]  /*2e80*/  CS2R R72, SRZ ;  /* 0x0000000000487805 */ /* 0x000fe4000001ff00 */
[----:B------:R-:W-:Y:S01]  /*2e90*/  LEA.HI.X.SX32 R20, R20, UR15, 0x1, P6 ;  /* 0x0000000f14147c11 */ /* 0x000fe2000b0f0eff */
[----:B------:R-:W-:Y:S01]  /*2ea0*/  STL [R1+0xa4], R29 ;  /* 0x0000a41d01007387 */ /* 0x000fe20000100800 */
[----:B------:R-:W-:Y:S02]  /*2eb0*/  LEA.HI.X.SX32 R36, R36, UR15, 0x1, P0 ;  /* 0x0000000f24247c11 */ /* 0x000fe400080f0eff */
[----:B------:R-:W-:-:S02]  /*2ec0*/  CS2R R74, SRZ ;  /* 0x00000000004a7805 */ /* 0x000fc4000001ff00 */
[----:B------:R-:W-:Y:S01]  /*2ed0*/  LEA.HI.X.SX32 R38, R38, UR15, 0x1, P1 ;  /* 0x0000000f26267c11 */ /* 0x000fe200088f0eff */
[----:B------:R-:W-:Y:S01]  /*2ee0*/  STL [R1+0xa0], R28 ;  /* 0x0000a01c01007387 */ /* 0x000fe20000100800 */
[----:B------:R-:W-:Y:S02]  /*2ef0*/  LEA.HI.X.SX32 R64, R64, UR15, 0x1, P2 ;  /* 0x0000000f40407c11 */ /* 0x000fe400090f0eff */
[----:B0-----:R-:W-:Y:S02]  /*2f00*/  CS2R R40, SRZ ;  /* 0x0000000000287805 */ /* 0x001fe4000001ff00 */
[----:B------:R-:W-:Y:S01]  /*2f10*/  LEA.HI.X.SX32 R91, R91, UR15, 0x1, P3 ;  /* 0x0000000f5b5b7c11 */ /* 0x000fe200098f0eff */
[----:B------:R-:W-:Y:S01]  /*2f20*/  STL [R1+0x9c], R27 ;  /* 0x00009c1b01007387 */ /* 0x000fe20000100800 */
[----:B------:R-:W-:Y:S02]  /*2f30*/  LEA.HI.X.SX32 R92, R92, UR15, 0x1, P4 ;  /* 0x0000000f5c5c7c11 */ /* 0x000fe4000a0f0eff */
[----:B------:R-:W-:-:S02]  /*2f40*/  CS2R R42, SRZ ;  /* 0x00000000002a7805 */ /* 0x000fc4000001ff00 */
[----:B------:R-:W-:Y:S01]  /*2f50*/  LEA.HI.X.SX32 R94, R94, UR15, 0x1, P5 ;  /* 0x0000000f5e5e7c11 */ /* 0x000fe2000a8f0eff */
[----:B------:R-:W-:Y:S01]  /*2f60*/  STL [R1+0x98], R26 ;  /* 0x0000981a01007387 */ /* 0x000fe20000100800 */
[----:B------:R-:W-:Y:S02]  /*2f70*/  CS2R R44, SRZ ;  /* 0x00000000002c7805 */ /* 0x000fe4000001ff00 */
[----:B------:R-:W-:Y:S02]  /*2f80*/  CS2R R46, SRZ ;  /* 0x00000000002e7805 */ /* 0x000fe4000001ff00 */
[----:B------:R-:W-:Y:S01]  /*2f90*/  CS2R R48, SRZ ;  /* 0x0000000000307805 */ /* 0x000fe2000001ff00 */
[----:B------:R-:W-:Y:S01]  /*2fa0*/  STL [R1+0x94], R25 ;  /* 0x0000941901007387 */ /* 0x000fe20000100800 */
[----:B------:R-:W-:-:S03]  /*2fb0*/  USHF.R.S32.HI UR5, URZ, 0x7, UR5 ;  /* 0x00000007ff057899 */ /* 0x000fc60008011405 */
[----:B------:R-:W-:Y:S04]  /*2fc0*/  STL [R1+0x90], R24 ;  /* 0x0000901801007387 */ /* 0x000fe80000100800 */
[----:B------:R-:W-:Y:S04]  /*2fd0*/  STL [R1+0x8c], R19 ;  /* 0x00008c1301007387 */ /* 0x000fe80000100800 */
[----:B------:R-:W-:Y:S04]  /*2fe0*/  STL [R1+0x88], R18 ;  /* 0x0000881201007387 */ /* 0x000fe80000100800 */
[----:B------:R-:W-:Y:S04]  /*2ff0*/  STL [R1+0x84], R17 ;  /* 0x0000841101007387 */ /* 0x000fe80000100800 */
[----:B------:R-:W-:Y:S04]  /*3000*/  STL [R1+0x80], R16 ;  /* 0x0000801001007387 */ /* 0x000fe80000100800 */
[----:B------:R0:W-:Y:S04]  /*3010*/  STL [R1+0x7c], R4 ;  /* 0x00007c0401007387 */ /* 0x0001e80000100800 */
[----:B------:R-:W-:Y:S04]  /*3020*/  STL [R1+0x78], R5 ;  /* 0x0000780501007387 */ /* 0x000fe80000100800 */
[----:B------:R2:W-:Y:S01]  /*3030*/  STL [R1+0x74], R3 ;  /* 0x0000740301007387 */ /* 0x0005e20000100800 */
[----:B0-----:R-:W-:Y:S01]  /*3040*/  IMAD R4, R50, R0, RZ ;  /* 0x0000000032047224 */ /* 0x001fe200078e02ff */
[----:B------:R-:W-:-:S04]  /*3050*/  CS2R R50, SRZ ;  /* 0x0000000000327805 */ /* 0x000fc8000001ff00 */
[----:B------:R-:W-:Y:S01]  /*3060*/  STL [R1+0x70], R4 ;  /* 0x0000700401007387 */ /* 0x000fe20000100800 */
[----:B--2---:R-:W-:-:S03]  /*3070*/  IMAD R3, R65, R0, RZ ;  /* 0x0000000041037224 */ /* 0x004fc600078e02ff */
[----:B------:R1:W-:Y:S01]  /*3080*/  STL [R1+0x6c], R2 ;  /* 0x00006c0201007387 */ /* 0x0003e20000100800 */
[----:B------:R-:W-:-:S03]  /*3090*/  IMAD R0, R66, R0, RZ ;  /* 0x0000000042007224 */ /* 0x000fc600078e02ff */
[----:B------:R0:W-:Y:S04]  /*30a0*/  STL [R1+0x68], R3 ;  /* 0x0000680301007387 */ /* 0x0001e80000100800 */
[----:B------:R0:W-:Y:S01]  /*30b0*/  STL [R1+0x64], R0 ;  /* 0x0000640001007387 */ /* 0x0001e20000100800 */
[----:B-1----:R-:W-:-:S07]  /*30c0*/  IMAD R2, R67, R68, RZ ;  /* 0x0000004443027224 */ /* 0x002fce00078e02ff */
.L_x_2:
[----:B------:R-:W2:Y:S01]  /*30d0*/  LDL R26, [R1+0x68] ;  /* 0x00006800011a7983 */ /* 0x000ea20000100800 */
[----:B------:R-:W1:Y:S03]  /*30e0*/  LDC R5, c[0x0][0x3a8] ;  /* 0x0000ea00ff057b82 */ /* 0x000e660000000800 */
[----:B------:R-:W3:Y:S04]  /*30f0*/  LDL R25, [R1+0x70] ;  /* 0x0000700001197983 */ /* 0x000ee80000100800 */
[----:B------:R-:W4:Y:S01]  /*3100*/  LDL R24, [R1+0x78] ;  /* 0x0000780001187983 */ /* 0x000f220000100800 */
[----:B------:R-:W5:Y:S01]  /*3110*/  S2R R120, SR_TID.X ;  /* 0x0000000000787919 */ /* 0x000f620000002100 */
[----:B------:R-:W0:Y:S02]  /*3120*/  S2R R4, SR_TID.X ;  /* 0x0000000000047919 */ /* 0x000e240000002100 */
[----:B0-----:R-:W3:Y:S04]  /*3130*/  LDL R3, [R1+0x80] ;  /* 0x0000800001037983 */ /* 0x001ee80000100800 */
[----:B------:R-:W3:Y:S01]  /*3140*/  LDL R17, [R1+0x88] ;  /* 0x0000880001117983 */ /* 0x000ee20000100800 */
[----:B------:R-:W-:-:S03]  /*3150*/  PRMT R83, RZ, 0x7610, R83 ;  /* 0x00007610ff537816 */ /* 0x000fc60000000053 */
[----:B------:R-:W-:Y:S04]  /*3160*/  STL.64 [R1+0x188], R44 ;  /* 0x0001882c01007387 */ /* 0x000fe80000100a00 */
[----:B------:R0:W-:Y:S04]  /*3170*/  STL.64 [R1+0x180], R46 ;  /* 0x0001802e01007387 */ /* 0x0001e80000100a00 */
[----:B------:R-:W-:Y:S04]  /*3180*/  STL.64 [R1+0x178], R48 ;  /* 0x0001783001007387 */ /* 0x000fe80000100a00 */
[----:B------:R0:W-:Y:S01]  /*3190*/  STL.64 [R1+0x170], R50 ;  /* 0x0001703201007387 */ /* 0x0001e20000100a00 */
[----:B-----5:R-:W-:-:S03]  /*31a0*/  SHF.R.U32.HI R80, RZ, 0x7, R120 ;  /* 0x00000007ff507819 */ /* 0x020fc60000011678 */
[----:B------:R-:W5:Y:S01]  /*31b0*/  LDL R16, [R1+0x90] ;  /* 0x0000900001107983 */ /* 0x000f620000100800 */
[----:B------:R-:W-:-:S03]  /*31c0*/  SHF.R.U32.HI R4, RZ, 0x7, R4 ;  /* 0x00000007ff047819 */ /* 0x000fc60000011604 */
[----:B------:R-:W5:Y:S01]  /*31d0*/  LDL R28, [R1+0xc8] ;  /* 0x0000c800011c7983 */ /* 0x000f620000100800 */
[----:B------:R-:W-:Y:S02]  /*31e0*/  SGXT.U32 R80, R80, 0x2 ;  /* 0x000000025050781a */ /* 0x000fe40000000000 */
[----:B------:R-:W-:Y:S01]  /*31f0*/  SGXT.U32 R4, R4, 0x2 ;  /* 0x000000020404781a */ /* 0x000fe20000000000 */
[----:B------:R-:W5:Y:S01]  /*3200*/  LDL R27, [R1+0xd0] ;  /* 0x0000d000011b7983 */ /* 0x000f620000100800 */
[C---:B------:R-:W-:Y:S02]  /*3210*/  ISETP.GE.AND P0, PT, R80.reuse, UR7, PT ;  /* 0x0000000750007c0c */ /* 0x040fe4000bf06270 */
[----:B------:R-:W-:Y:S01]  /*3220*/  LOP3.LUT R0, R80, 0x8, RZ, 0xfc, !PT ;  /* 0x0000000850007812 */ /* 0x000fe200078efcff */
[----:B-1----:R-:W-:Y:S01]  /*3230*/  IMAD R4, R4, R5, RZ ;  /* 0x0000000504047224 */ /* 0x002fe200078e02ff */
[----:B------:R-:W-:Y:S01]  /*3240*/  PRMT R89, RZ, 0x7610, R89 ;  /* 0x00007610ff597816 */ /* 0x000fe20000000059 */
[----:B------:R-:W5:Y:S01]  /*3250*/  LDL R29, [R1+0x74] ;  /* 0x00007400011d7983 */ /* 0x000f620000100800 */
[----:B------:R-:W-:Y:S01]  /*3260*/  ISETP.GE.AND P1, PT, R0, UR7, PT ;  /* 0x0000000700007c0c */ /* 0x000fe2000bf26270 */
[----:B------:R-:W-:Y:S01]  /*3270*/  IMAD.WIDE R4, R4, 0x2, R22 ;  /* 0x0000000204047825 */ /* 0x000fe200078e0216 */
[----:B------:R-:W-:Y:S01]  /*3280*/  LOP3.LUT R0, R80, 0x10, RZ, 0xfc, !PT ;  /* 0x0000001050007812 */ /* 0x000fe200078efcff */
[----:B0-----:R-:W5:Y:S04]  /*3290*/  LDL R47, [R1+0x7c] ;  /* 0x00007c00012f7983 */ /* 0x001f680000100800 */
[----:B------:R2:W5:Y:S01]  /*32a0*/  @!P0 LDG.E.U16 R83, desc[UR8][R4.64] ;  /* 0x0000000804538981 */ /* 0x000562000c1e1500 */
[----:B------:R-:W-:-:S02]  /*32b0*/  ISETP.GE.AND P0, PT, R0, UR7, PT ;  /* 0x0000000700007c0c */ /* 0x000fc4000bf06270 */
[----:B------:R-:W-:Y:S01]  /*32c0*/  PRMT R82, RZ, 0x7610, R82 ;  /* 0x00007610ff527816 */ /* 0x000fe20000000052 */
[----:B------:R-:W5:Y:S01]  /*32d0*/  LDL R46, [R1+0x84] ;  /* 0x00008400012e7983 */ /* 0x000f620000100800 */
[----:B------:R-:W-:Y:S02]  /*32e0*/  PRMT R88, RZ, 0x7610, R88 ;  /* 0x00007610ff587816 */ /* 0x000fe40000000058 */
[----:B------:R-:W-:Y:S01]  /*32f0*/  PRMT R71, RZ, 0x7610, R71 ;  /* 0x00007610ff477816 */ /* 0x000fe20000000047 */
[----:B------:R-:W5:Y:S01]  /*3300*/  LDL R45, [R1+0x94] ;  /* 0x00009400012d7983 */ /* 0x000f620000100800 */
[----:B------:R-:W-:Y:S02]  /*3310*/  PRMT R87, RZ, 0x7610, R87 ;  /* 0x00007610ff577816 */ /* 0x000fe40000000057 */
[----:B------:R-:W-:Y:S01]  /*3320*/  PRMT R70, RZ, 0x7610, R70 ;  /* 0x00007610ff467816 */ /* 0x000fe20000000046 */
[----:B------:R-:W5:Y:S01]  /*3330*/  LDL R44, [R1+0x9c] ;  /* 0x00009c00012c7983 */ /* 0x000f620000100800 */
[----:B------:R-:W-:-:S02]  /*3340*/  PRMT R86, RZ, 0x7610, R86 ;  /* 0x00007610ff567816 */ /* 0x000fc40000000056 */
        /* <DEDUP_REMOVED lines=8> */
[----:B--2---:R-:W-:-:S03]  /*33d0*/  IMAD.WIDE R4, R26, 0x2, R22 ;  /* 0x000000021a047825 */ /* 0x004fc600078e0216 */
[----:B------:R-:W2:Y:S04]  /*33e0*/  LDL R26, [R1+0x98] ;  /* 0x00009800011a7983 */ /* 0x000ea80000100800 */
[----:B------:R3:W2:Y:S02]  /*33f0*/  @!P1 LDG.E.U16 R89, desc[UR8][R4.64] ;  /* 0x0000000804599981 */ /* 0x0006a4000c1e1500 */
[--C-:B---3--:R-:W-:Y:S02]  /*3400*/  IMAD.WIDE R4, R25, 0x2, R22.reuse ;  /* 0x0000000219047825 */ /* 0x108fe400078e0216 */
[----:B------:R-:W3:Y:S04]  /*3410*/  LDL R25, [R1+0xa0] ;  /* 0x0000a00001197983 */ /* 0x000ee80000100800 */
[----:B------:R4:W3:Y:S02]  /*3420*/  @!P0 LDG.E.U16 R82, desc[UR8][R4.64] ;  /* 0x0000000804528981 */ /* 0x0008e4000c1e1500 */
[----:B----4-:R-:W-:-:S02]  /*3430*/  IMAD.WIDE R4, R24, 0x2, R22 ;  /* 0x0000000218047825 */ /* 0x010fc400078e0216 */
[----:B------:R-:W4:Y:S01]  /*3440*/  LDL R24, [R1+0xa8] ;  /* 0x0000a80001187983 */ /* 0x000f220000100800 */
[----:B------:R-:W-:-:S04]  /*3450*/  LOP3.LUT R0, R80, 0x18, RZ, 0xfc, !PT ;  /* 0x0000001850007812 */ /* 0x000fc800078efcff */
[----:B------:R-:W-:Y:S02]  /*3460*/  ISETP.GE.AND P1, PT, R0, UR7, PT ;  /* 0x0000000700007c0c */ /* 0x000fe4000bf26270 */
[----:B------:R-:W-:-:S04]  /*3470*/  LOP3.LUT R0, R80, 0x20, RZ, 0xfc, !PT ;  /* 0x0000002050007812 */ /* 0x000fc800078efcff */
[----:B------:R-:W-:Y:S02]  /*3480*/  ISETP.GE.AND P0, PT, R0, UR7, PT ;  /* 0x0000000700007c0c */ /* 0x000fe4000bf06270 */
[----:B------:R-:W-:-:S05]  /*3490*/  LOP3.LUT R0, R80, 0x28, RZ, 0xfc, !PT ;  /* 0x0000002850007812 */ /* 0x000fca00078efcff */
[----:B------:R0:W4:Y:S01]  /*34a0*/  @!P1 LDG.E.U16 R88, desc[UR8][R4.64] ;  /* 0x0000000804589981 */ /* 0x000122000c1e1500 */
[----:B------:R-:W-:Y:S02]  /*34b0*/  ISETP.GE.AND P1, PT, R0, UR7, PT ;  /* 0x0000000700007c0c */ /* 0x000fe4000bf26270 */
[----:B------:R-:W-:Y:S01]  /*34c0*/  LOP3.LUT R0, R80, 0x30, RZ, 0xfc, !PT ;  /* 0x0000003050007812 */ /* 0x000fe200078efcff */
[----:B0-----:R-:W-:Y:S02]  /*34d0*/  IMAD.WIDE R4, R3, 0x2, R22 ;  /* 0x0000000203047825 */ /* 0x001fe400078e0216 */
[----:B------:R-:W4:Y:S04]  /*34e0*/  LDL R3, [R1+0xb0] ;  /* 0x0000b00001037983 */ /* 0x000f280000100800 */
[----:B------:R0:W4:Y:S01]  /*34f0*/  @!P0 LDG.E.U16 R71, desc[UR8][R4.64] ;  /* 0x0000000804478981 */ /* 0x000122000c1e1500 */
[----:B------:R-:W-:-:S02]  /*3500*/  ISETP.GE.AND P0, PT, R0, UR7, PT ;  /* 0x0000000700007c0c */ /* 0x000fc4000bf06270 */
[----:B------:R-:W-:Y:S01]  /*3510*/  LOP3.LUT R0, R80, 0x38, RZ, 0xfc, !PT ;  /* 0x0000003850007812 */ /* 0x000fe200078efcff */
[--C-:B0-----:R-:W-:Y:S02]  /*3520*/  IMAD.WIDE R4, R17, 0x2, R22.reuse ;  /* 0x0000000211047825 */ /* 0x101fe400078e0216 */
[----:B------:R-:W4:Y:S04]  /*3530*/  LDL R17, [R1+0xb8] ;  /* 0x0000b80001117983 */ /* 0x000f280000100800 */
[----:B------:R5:W4:Y:S01]  /*3540*/  @!P1 LDG.E.U16 R87, desc[UR8][R4.64] ;  /* 0x0000000804579981 */ /* 0x000b22000c1e1500 */
[----:B------:R-:W-:Y:S01]  /*3550*/  ISETP.GE.AND P1, PT, R0, UR7, PT ;  /* 0x0000000700007c0c */ /* 0x000fe2000bf26270 */
[----:B-----5:R-:W-:Y:S02]  /*3560*/  IMAD.WIDE R4, R16, 0x2, R22 ;  /* 0x0000000210047825 */ /* 0x020fe400078e0216 */
[----:B------:R-:W5:Y:S01]  /*3570*/  LDL R16, [R1+0xc0] ;  /* 0x0000c00001107983 */ /* 0x000f620000100800 */
[----:B------:R-:W-:-:S03]  /*3580*/  LOP3.LUT R0, R80, 0x40, RZ, 0xfc, !PT ;  /* 0x0000004050007812 */ /* 0x000fc600078efcff */
[----:B------:R2:W5:Y:S01]  /*3590*/  @!P0 LDG.E.U16 R70, desc[UR8][R4.64] ;  /* 0x0000000804468981 */ /* 0x000562000c1e1500 */
[----:B------:R-:W-:Y:S01]  /*35a0*/  ISETP.GE.AND P0, PT, R0, UR7, PT ;  /* 0x0000000700007c0c */ /* 0x000fe2000bf06270 */
[--C-:B--2---:R-:W-:Y:S02]  /*35b0*/  IMAD.WIDE R4, R26, 0x2, R22.reuse ;  /* 0x000000021a047825 */ /* 0x104fe400078e0216 */
[----:B------:R-:W2:Y:S04]  /*35c0*/  LDL R26, [R1+0x6c] ;  /* 0x00006c00011a7983 */ /* 0x000ea80000100800 */
[----:B------:R3:W2:Y:S02]  /*35d0*/  @!P1 LDG.E.U16 R86, desc[UR8][R4.64] ;  /* 0x0000000804569981 */ /* 0x0006a4000c1e1500 */
[----:B---3--:R-:W-:-:S02]  /*35e0*/  IMAD.WIDE R4, R25, 0x2, R22 ;  /* 0x0000000219047825 */ /* 0x008fc400078e0216 */
[----:B------:R-:W3:Y:S04]  /*35f0*/  LDL R25, [R1+0x64] ;  /* 0x0000640001197983 */ /* 0x000ee80000100800 */
[----:B------:R4:W3:Y:S02]  /*3600*/  @!P0 LDG.E.U16 R69, desc[UR8][R4.64] ;  /* 0x0000000804458981 */ /* 0x0008e4000c1e1500 */
[----:B----4-:R-:W-:Y:S02]  /*3610*/  IMAD.WIDE R4, R24, 0x2, R22 ;  /* 0x0000000218047825 */ /* 0x010fe400078e0216 */
        /* <DEDUP_REMOVED lines=8> */
[C---:B------:R-:W-:Y:S01]  /*36a0*/  LOP3.LUT R0, R80.reuse, 0x68, RZ, 0xfc, !PT ;  /* 0x0000006850007812 */ /* 0x040fe200078efcff */
[----:B0-----:R-:W-:Y:S01]  /*36b0*/  IMAD.WIDE R4, R3, 0x2, R22 ;  /* 0x0000000203047825 */ /* 0x001fe200078e0216 */
[----:B------:R-:W-:-:S04]  /*36c0*/  LOP3.LUT R3, R80, 0x60, RZ, 0xfc, !PT ;  /* 0x0000006050037812 */ /* 0x000fc800078efcff */
[----:B------:R-:W-:Y:S01]  /*36d0*/  ISETP.GE.AND P2, PT, R3, UR7, PT ;  /* 0x0000000703007c0c */ /* 0x000fe2000bf46270 */
[----:B------:R0:W4:Y:S01]  /*36e0*/  @!P0 LDG.E.U16 R68, desc[UR8][R4.64] ;  /* 0x0000000804448981 */ /* 0x000122000c1e1500 */
[----:B------:R-:W-:Y:S02]  /*36f0*/  ISETP.GE.AND P0, PT, R0, UR7, PT ;  /* 0x0000000700007c0c */ /* 0x000fe4000bf06270 */
[C---:B------:R-:W-:Y:S02]  /*3700*/  LOP3.LUT R3, R80.reuse, 0x70, RZ, 0xfc, !PT ;  /* 0x0000007050037812 */ /* 0x040fe400078efcff */
[----:B------:R-:W-:Y:S01]  /*3710*/  PRMT R19, RZ, 0x7610, R19 ;  /* 0x00007610ff137816 */ /* 0x000fe20000000013 */
[----:B0-----:R-:W-:Y:S01]  /*3720*/  IMAD.WIDE R4, R17, 0x2, R22 ;  /* 0x0000000211047825 */ /* 0x001fe200078e0216 */
[----:B------:R-:W-:Y:S02]  /*3730*/  ISETP.GE.AND P6, PT, R3, UR7, PT ;  /* 0x0000000703007c0c */ /* 0x000fe4000bfc6270 */
[----:B------:R-:W-:-:S02]  /*3740*/  LOP3.LUT R0, R80, 0x4, RZ, 0xfc, !PT ;  /* 0x0000000450007812 */ /* 0x000fc400078efcff */
[----:B------:R0:W4:Y:S01]  /*3750*/  @!P1 LDG.E.U16 R84, desc[UR8][R4.64] ;  /* 0x0000000804549981 */ /* 0x000122000c1e1500 */
[----:B------:R-:W-:Y:S01]  /*3760*/  PRMT R18, RZ, 0x7610, R18 ;  /* 0x00007610ff127816 */ /* 0x000fe20000000012 */
[----:B-----5:R-:W-:-:S04]  /*3770*/  IMAD.WIDE R16, R16, 0x2, R22 ;  /* 0x0000000210107825 */ /* 0x020fc800078e0216 */
[----:B0-----:R-:W-:Y:S01]  /*3780*/  IMAD.WIDE R4, R28, 0x2, R22 ;  /* 0x000000021c047825 */ /* 0x001fe200078e0216 */
[----:B------:R0:W5:Y:S01]  /*3790*/  @!P2 LDG.E.U16 R67, desc[UR8][R16.64] ;  /* 0x000000081043a981 */ /* 0x000162000c1e1500 */
[----:B------:R-:W-:-:S03]  /*37a0*/  ISETP.GE.AND P2, PT, R0, UR7, PT ;  /* 0x0000000700007c0c */ /* 0x000fc6000bf46270 */
[----:B------:R1:W5:Y:S01]  /*37b0*/  @!P0 LDG.E.U16 R19, desc[UR8][R4.64] ;  /* 0x0000000804138981 */ /* 0x000362000c1e1500 */
[----:B------:R-:W-:-:S03]  /*37c0*/  PRMT R65, RZ, 0x7610, R65 ;  /* 0x00007610ff417816 */ /* 0x000fc60000000041 */
[----:B------:R-:W5:Y:S01]  /*37d0*/  LDL R28, [R1+0x8c] ;  /* 0x00008c00011c7983 */ /* 0x000f620000100800 */
[----:B0-----:R-:W-:Y:S01]  /*37e0*/  LOP3.LUT R16, R80, 0xc, RZ, 0xfc, !PT ;  /* 0x0000000c50107812 */ /* 0x001fe200078efcff */
[----:B-1----:R-:W-:-:S03]  /*37f0*/  IMAD.WIDE R4, R27, 0x2, R22 ;  /* 0x000000021b047825 */ /* 0x002fc600078e0216 */
[----:B------:R-:W-:Y:S02]  /*3800*/  ISETP.GE.AND P5, PT, R16, UR7, PT ;  /* 0x0000000710007c0c */ /* 0x000fe4000bfa6270 */
[----:B------:R-:W-:Y:S01]  /*3810*/  LOP3.LUT R16, R80, 0x78, RZ, 0xfc, !PT ;  /* 0x0000007850107812 */ /* 0x000fe200078efcff */
[----:B------:R3:W5:Y:S03]  /*3820*/  @!P6 LDG.E.U16 R18, desc[UR8][R4.64] ;  /* 0x000000080412e981 */ /* 0x000766000c1e1500 */
[----:B------:R-:W-:Y:S02]  /*3830*/  ISETP.GE.AND P3, PT, R16, UR7, PT ;  /* 0x0000000710007c0c */ /* 0x000fe4000bf66270 */
[C---:B------:R-:W-:Y:S02]  /*3840*/  LOP3.LUT R3, R80.reuse, 0x1c, RZ, 0xfc, !PT ;  /* 0x0000001c50037812 */ /* 0x040fe400078efcff */
[----:B------:R-:W-:-:S02]  /*3850*/  LOP3.LUT R17, R80, 0x24, RZ, 0xfc, !PT ;  /* 0x0000002450117812 */ /* 0x000fc400078efcff */
[----:B------:R-:W-:Y:S02]  /*3860*/  ISETP.GE.AND P0, PT, R3, UR7, PT ;  /* 0x0000000703007c0c */ /* 0x000fe4000bf06270 */
[----:B------:R-:W-:Y:S02]  /*3870*/  PRMT R66, RZ, 0x7610, R66 ;  /* 0x00007610ff427816 */ /* 0x000fe40000000042 */
[----:B------:R-:W-:Y:S02]  /*3880*/  ISETP.GE.AND P1, PT, R17, UR7, PT ;  /* 0x0000000711007c0c */ /* 0x000fe4000bf26270 */
[----:B------:R-:W-:Y:S02]  /*3890*/  PRMT R17, RZ, 0x7610, R17 ;  /* 0x00007610ff117816 */ /* 0x000fe40000000011 */
[----:B------:R-:W-:Y:S02]  /*38a0*/  PRMT R34, RZ, 0x7610, R34 ;  /* 0x00007610ff227816 */ /* 0x000fe40000000022 */
[----:B------:R-:W-:Y:S01]  /*38b0*/  PRMT R33, RZ, 0x7610, R33 ;  /* 0x00007610ff217816 */ /* 0x000fe20000000021 */
[----:B--2---:R-:W-:-:S05]  /*38c0*/  IMAD.WIDE R26, R26, 0x2, R22 ;  /* 0x000000021a1a7825 */ /* 0x004fca00078e0216 */
[----:B------:R-:W2:Y:S01]  /*38d0*/  @!P5 LDG.E.U16 R17, desc[UR8][R26.64] ;  /* 0x000000081a11d981 */ /* 0x000ea2000c1e1500 */
[----:B---3--:R-:W-:-:S05]  /*38e0*/  IMAD.WIDE R4, R25, 0x2, R22 ;  /* 0x0000000219047825 */ /* 0x008fca00078e0216 */
[----:B------:R0:W3:Y:S02]  /*38f0*/  @!P2 LDG.E.U16 R65, desc[UR8][R4.64] ;  /* 0x000000080441a981 */ /* 0x0000e4000c1e1500 */
[--C-:B0-----:R-:W-:Y:S02]  /*3900*/  IMAD.WIDE R4, R29, 0x2, R22.reuse ;  /* 0x000000021d047825 */ /* 0x101fe400078e0216 */
[----:B------:R-:W2:Y:S02]  /*3910*/  LDL R29, [R1+0xa4] ;  /* 0x0000a400011d7983 */ /* 0x000ea40000100800 */
[----:B----4-:R-:W-:-:S05]  /*3920*/  IMAD.WIDE R24, R24, 0x2, R22 ;  /* 0x0000000218187825 */ /* 0x010fca00078e0216 */
[----:B------:R0:W4:Y:S01]  /*3930*/  @!P3 LDG.E.U16 R66, desc[UR8][R24.64] ;  /* 0x000000081842b981 */ /* 0x000122000c1e1500 */
[----:B------:R-:W-:-:S03]  /*3940*/  IMAD.WIDE R26, R46, 0x2, R22 ;  /* 0x000000022e1a7825 */ /* 0x000fc600078e0216 */
[----:B------:R-:W3:Y:S04]  /*3950*/  LDL R46, [R1+0xcc] ;  /* 0x0000cc00012e7983 */ /* 0x000ee80000100800 */
[----:B------:R1:W3:Y:S01]  /*3960*/  @!P1 LDG.E.U16 R33, desc[UR8][R26.64] ;  /* 0x000000081a219981 */ /* 0x0002e2000c1e1500 */
[----:B0-----:R-:W-:-:S03]  /*3970*/  IMAD.WIDE R24, R47, 0x2, R22 ;  /* 0x000000022f187825 */ /* 0x001fc600078e0216 */
[----:B------:R-:W3:Y:S04]  /*3980*/  LDL R47, [R1+0xc4] ;  /* 0x0000c400012f7983 */ /* 0x000ee80000100800 */
[----:B------:R0:W3:Y:S01]  /*3990*/  @!P0 LDG.E.U16 R34, desc[UR8][R24.64] ;  /* 0x0000000818228981 */ /* 0x0000e2000c1e1500 */
[----:B-1----:R-:W-:-:S03]  /*39a0*/  IMAD.WIDE R26, R44, 0x2, R22 ;  /* 0x000000022c1a7825 */ /* 0x002fc600078e0216 */
[----:B------:R-:W4:Y:S01]  /*39b0*/  LDL R44, [R1+0xdc] ;  /* 0x0000dc00012c7983 */ /* 0x000f220000100800 */
[----:B0-----:R-:W-:-:S03]  /*39c0*/  IMAD.WIDE R24, R45, 0x2, R22 ;  /* 0x000000022d187825 */ /* 0x001fc600078e0216 */
[----:B------:R-:W4:Y:S01]  /*39d0*/  LDL R45, [R1+0xd4] ;  /* 0x0000d400012d7983 */ /* 0x000f220000100800 */
[----:B------:R-:W-:-:S04]  /*39e0*/  LOP3.LUT R0, R80, 0x14, RZ, 0xfc, !PT ;  /* 0x0000001450007812 */ /* 0x000fc800078efcff */
[----:B------:R-:W-:Y:S02]  /*39f0*/  ISETP.GE.AND P4, PT, R0, UR7, PT ;  /* 0x0000000700007c0c */ /* 0x000fe4000bf86270 */
[C---:B------:R-:W-:Y:S02]  /*3a00*/  LOP3.LUT R0, R80.reuse, 0x2c, RZ, 0xfc, !PT ;  /* 0x0000002c50007812 */ /* 0x040fe400078efcff */
[----:B------:R-:W-:Y:S02]  /*3a10*/  LOP3.LUT R3, R80, 0x34, RZ, 0xfc, !PT ;  /* 0x0000003450037812 */ /* 0x000fe400078efcff */
[----:B------:R-:W-:Y:S02]  /*3a20*/  ISETP.GE.AND P2, PT, R0, UR7, PT ;  /* 0x0000000700007c0c */ /* 0x000fe4000bf46270 */
[----:B------:R-:W-:Y:S02]  /*3a30*/  PRMT R16, RZ, 0x7610, R16 ;  /* 0x00007610ff107816 */ /* 0x000fe40000000010 */
[----:B------:R-:W-:-:S02]  /*3a40*/  LOP3.LUT R0, R80, 0x3c, RZ, 0xfc, !PT ;  /* 0x0000003c50007812 */ /* 0x000fc400078efcff */
[----:B------:R-:W-:Y:S02]  /*3a50*/  ISETP.GE.AND P3, PT, R3, UR7, PT ;  /* 0x0000000703007c0c */ /* 0x000fe4000bf66270 */
[----:B------:R-:W-:Y:S01]  /*3a60*/  ISETP.GE.AND P5, PT, R0, UR7, PT ;  /* 0x0000000700007c0c */ /* 0x000fe2000bfa6270 */
[----:B------:R5:W4:Y:S01]  /*3a70*/  @!P4 LDG.E.U16 R16, desc[UR8][R4.64] ;  /* 0x000000080410c981 */ /* 0x000b22000c1e1500 */
[C---:B------:R-:W-:Y:S02]  /*3a80*/  LOP3.LUT R3, R80.reuse, 0x44, RZ, 0xfc, !PT ;  /* 0x0000004450037812 */ /* 0x040fe400078efcff */
[----:B------:R-:W-:Y:S02]  /*3a90*/  PRMT R32, RZ, 0x7610, R32 ;  /* 0x00007610ff207816 */ /* 0x000fe40000000020 */
[----:B------:R-:W-:Y:S02]  /*3aa0*/  LOP3.LUT R0, R80, 0x4c, RZ, 0xfc, !PT ;  /* 0x0000004c50007812 */ /* 0x000fe400078efcff */
[----:B------:R-:W-:-:S02]  /*3ab0*/  ISETP.GE.AND P4, PT, R3, UR7, PT ;  /* 0x0000000703007c0c */ /* 0x000fc4000bf86270 */
[----:B------:R-:W-:Y:S02]  /*3ac0*/  PRMT R31, RZ, 0x7610, R31 ;  /* 0x00007610ff1f7816 */ /* 0x000fe4000000001f */
[----:B------:R-:W-:Y:S01]  /*3ad0*/  ISETP.GE.AND P1, PT, R0, UR7, PT ;  /* 0x0000000700007c0c */ /* 0x000fe2000bf26270 */
[----:B-----5:R-:W-:Y:S01]  /*3ae0*/  IMAD.WIDE R4, R28, 0x2, R22 ;  /* 0x000000021c047825 */ /* 0x020fe200078e0216 */
[----:B------:R-:W-:Y:S02]  /*3af0*/  PRMT R3, RZ, 0x7610, R3 ;  /* 0x00007610ff037816 */ /* 0x000fe40000000003 */
[----:B------:R-:W5:Y:S01]  /*3b00*/  @!P3 LDG.E.U16 R31, desc[UR8][R24.64] ;  /* 0x00000008181fb981 */ /* 0x000f62000c1e1500 */
[----:B------:R-:W-:-:S03]  /*3b10*/  LOP3.LUT R28, R80, 0x54, RZ, 0xfc, !PT ;  /* 0x00000054501c7812 */ /* 0x000fc600078efcff */
[----:B------:R0:W5:Y:S01]  /*3b20*/  @!P2 LDG.E.U16 R32, desc[UR8][R4.64] ;  /* 0x000000080420a981 */ /* 0x000162000c1e1500 */
[----:B------:R-:W-:Y:S02]  /*3b30*/  ISETP.GE.AND P0, PT, R28, UR7, PT ;  /* 0x000000071c007c0c */ /* 0x000fe4000bf06270 */
[----:B------:R-:W-:Y:S01]  /*3b40*/  PRMT R0, RZ, 0x7610, R0 ;  /* 0x00007610ff007816 */ /* 0x000fe20000000000 */
[----:B------:R1:W5:Y:S01]  /*3b50*/  @!P5 LDG.E.U16 R3, desc[UR8][R26.64] ;  /* 0x000000081a03d981 */ /* 0x000362000c1e1500 */
[----:B0-----:R-:W-:Y:S02]  /*3b60*/  LOP3.LUT R5, R80, 0x5c, RZ, 0xfc, !PT ;  /* 0x0000005c50057812 */ /* 0x001fe400078efcff */
[----:B------:R-:W-:Y:S02]  /*3b70*/  PRMT R4, RZ, 0x7610, R4 ;  /* 0x00007610ff047816 */ /* 0x000fe40000000004 */
[----:B------:R-:W-:Y:S01]  /*3b80*/  ISETP.GE.AND P3, PT, R5, UR7, PT ;  /* 0x0000000705007c0c */ /* 0x000fe2000bf66270 */
[----:B-1----:R-:W-:Y:S01]  /*3b90*/  IMAD.WIDE R26, R50, 0x2, R22 ;  /* 0x00000002321a7825 */ /* 0x002fe200078e0216 */
[----:B------:R-:W-:-:S02]  /*3ba0*/  LOP3.LUT R28, R80, 0x64, RZ, 0xfc, !PT ;  /* 0x00000064501c7812 */ /* 0x000fc400078efcff */
[----:B------:R-:W-:Y:S02]  /*3bb0*/  PRMT R5, RZ, 0x7610, R5 ;  /* 0x00007610ff057816 */ /* 0x000fe40000000005 */
[----:B------:R-:W-:Y:S01]  /*3bc0*/  ISETP.GE.AND P5, PT, R28, UR7, PT ;  /* 0x000000071c007c0c */ /* 0x000fe2000bfa6270 */
[----:B------:R0:W5:Y:S02]  /*3bd0*/  @!P1 LDG.E.U16 R4, desc[UR8][R26.64] ;  /* 0x000000081a049981 */ /* 0x000164000c1e1500 */
[----:B0-----:R-:W-:-:S04]  /*3be0*/  IMAD.WIDE R26, R49, 0x2, R22 ;  /* 0x00000002311a7825 */ /* 0x001fc800078e0216 */
[----:B------:R-:W-:Y:S02]  /*3bf0*/  IMAD.MOV.U32 R49, RZ, RZ, R94 ;  /* 0x000000ffff317224 */ /* 0x000fe400078e005e */
[----:B------:R-:W-:Y:S02]  /*3c00*/  IMAD.MOV.U32 R50, RZ, RZ, R30 ;  /* 0x000000ffff327224 */ /* 0x000fe400078e001e */
[----:B------:R-:W-:Y:S01]  /*3c10*/  IMAD.MOV.U32 R51, RZ, RZ, R92 ;  /* 0x000000ffff337224 */ /* 0x000fe200078e005c */
[----:B------:R-:W-:Y:S01]  /*3c20*/  PRMT R30, RZ, 0x7610, R30 ;  /* 0x00007610ff1e7816 */ /* 0x000fe2000000001e */
[----:B------:R0:W-:Y:S01]  /*3c30*/  STL.64 [R1+0x168], R22 ;  /* 0x0001681601007387 */ /* 0x0001e20000100a00 */
[----:B------:R-:W1:Y:S01]  /*3c40*/  S2UR UR6, SR_CgaCtaId ;  /* 0x00000000000679c3 */ /* 0x000e620000008800 */
[----:B------:R-:W-:Y:S01]  /*3c50*/  UMOV UR4, 0x400 ;  /* 0x0000040000047882 */ /* 0x000fe20000000000 */
[----:B------:R-:W-:Y:S01]  /*3c60*/  IMAD.MOV.U32 R124, RZ, RZ, R10 ;  /* 0x000000ffff7c7224 */ /* 0x000fe200078e000a */
[----:B-1----:R-:W-:Y:S01]  /*3c70*/  ULEA UR4, UR6, UR4, 0x18 ;  /* 0x0000000406047291 */ /* 0x002fe2000f8ec0ff */
[----:B--2---:R-:W-:Y:S01]  /*3c80*/  IMAD.WIDE R24, R29, 0x2, R22 ;  /* 0x000000021d187825 */ /* 0x004fe200078e0216 */
[----:B------:R-:W-:-:S04]  /*3c90*/  LOP3.LUT R29, R80, 0x6c, RZ, 0xfc, !PT ;  /* 0x0000006c501d7812 */ /* 0x000fc800078efcff */
[----:B------:R1:W2:Y:S01]  /*3ca0*/  @!P4 LDG.E.U16 R0, desc[UR8][R24.64] ;  /* 0x000000081800c981 */ /* 0x0002a2000c1e1500 */
[----:B------:R-:W-:Y:S01]  /*3cb0*/  ISETP.GE.AND P2, PT, R29, UR7, PT ;  /* 0x000000071d007c0c */ /* 0x000fe2000bf46270 */
[----:B------:R-:W-:-:S05]  /*3cc0*/  IMAD.WIDE R28, R48, 0x2, R22 ;  /* 0x00000002301c7825 */ /* 0x000fca00078e0216 */
[----:B------:R3:W2:Y:S01]  /*3cd0*/  @!P3 LDG.E.U16 R5, desc[UR8][R28.64] ;  /* 0x000000081c05b981 */ /* 0x0006a2000c1e1500 */
[----:B-1----:R-:W-:Y:S02]  /*3ce0*/  PRMT R24, RZ, 0x7610, R24 ;  /* 0x00007610ff187816 */ /* 0x002fe40000000018 */
[----:B------:R-:W-:-:S04]  /*3cf0*/  LOP3.LUT R25, R80, 0x74, RZ, 0xfc, !PT ;  /* 0x0000007450197812 */ /* 0x000fc800078efcff */
[----:B------:R-:W-:Y:S01]  /*3d00*/  ISETP.GE.AND P1, PT, R25, UR7, PT ;  /* 0x0000000719007c0c */ /* 0x000fe2000bf26270 */
[----:B------:R1:W2:Y:S01]  /*3d10*/  @!P0 LDG.E.U16 R24, desc[UR8][R26.64] ;  /* 0x000000081a188981 */ /* 0x0002a2000c1e1500 */
[----:B------:R-:W-:Y:S01]  /*3d20*/  PRMT R25, RZ, 0x7610, R25 ;  /* 0x00007610ff197816 */ /* 0x000fe20000000019 */
[----:B---3--:R-:W-:-:S05]  /*3d30*/  IMAD.WIDE R28, R47, 0x2, R22 ;  /* 0x000000022f1c7825 */ /* 0x008fca00078e0216 */
[----:B------:R4:W3:Y:S01]  /*3d40*/  @!P5 LDG.E.U16 R25, desc[UR8][R28.64] ;  /* 0x000000081c19d981 */ /* 0x0008e2000c1e1500 */
[----:B-1----:R-:W-:Y:S01]  /*3d50*/  LOP3.LUT R27, R80, 0x7c, RZ, 0xfc, !PT ;  /* 0x0000007c501b7812 */ /* 0x002fe200078efcff */
[----:B------:R-:W-:Y:S01]  /*3d60*/  IMAD.WIDE R80, R46, 0x2, R22 ;  /* 0x000000022e507825 */ /* 0x000fe200078e0216 */
[----:B------:R-:W-:Y:S02]  /*3d70*/  PRMT R26, RZ, 0x7610, R26 ;  /* 0x00007610ff1a7816 */ /* 0x000fe4000000001a */
[----:B------:R-:W-:Y:S02]  /*3d80*/  ISETP.GE.AND P0, PT, R27, UR7, PT ;  /* 0x000000071b007c0c */ /* 0x000fe4000bf06270 */
[----:B------:R-:W-:Y:S01]  /*3d90*/  PRMT R27, RZ, 0x7610, R27 ;  /* 0x00007610ff1b7816 */ /* 0x000fe2000000001b */
[----:B----4-:R-:W-:Y:S01]  /*3da0*/  IMAD.WIDE R28, R45, 0x2, R22 ;  /* 0x000000022d1c7825 */ /* 0x010fe200078e0216 */
[----:B------:R1:W4:Y:S04]  /*3db0*/  @!P2 LDG.E.U16 R26, desc[UR8][R80.64] ;  /* 0x00000008501aa981 */ /* 0x000328000c1e1500 */
[----:B------:R0:W2:Y:S01]  /*3dc0*/  @!P1 LDG.E.U16 R27, desc[UR8][R28.64] ;  /* 0x000000081c1b9981 */ /* 0x0000a2000c1e1500 */
[----:B-1----:R-:W-:-:S04]  /*3dd0*/  LOP3.LUT R80, R120, 0x7f, RZ, 0xc0, !PT ;  /* 0x0000007f78507812 */ /* 0x002fc800078ec0ff */
[----:B------:R-:W-:Y:S01]  /*3de0*/  ISETP.GE.AND P2, PT, R80, UR7, PT ;  /* 0x0000000750007c0c */ /* 0x000fe2000bf46270 */
[----:B------:R-:W-:Y:S01]  /*3df0*/  IMAD.WIDE R80, R44, 0x2, R22 ;  /* 0x000000022c507825 */ /* 0x000fe200078e0216 */
[----:B0-----:R-:W-:-:S06]  /*3e00*/  PRMT R28, RZ, 0x7610, R28 ;  /* 0x00007610ff1c7816 */ /* 0x001fcc000000001c */
[----:B------:R0:W2:Y:S01]  /*3e10*/  @!P0 LDG.E.U16 R28, desc[UR8][R80.64] ;  /* 0x00000008501c8981 */ /* 0x0000a2000c1e1500 */
[----:B------:R-:W-:Y:S01]  /*3e20*/  IMAD.MOV.U32 R48, RZ, RZ, R93 ;  /* 0x000000ffff307224 */ /* 0x000fe200078e005d */
[----:B------:R-:W-:-:S03]  /*3e30*/  PRMT R29, RZ, 0x7610, R29 ;  /* 0x00007610ff1d7816 */ /* 0x000fc6000000001d */
[----:B0-----:R-:W-:Y:S01]  /*3e40*/  IMAD.WIDE R80, R2, 0x2, R48 ;  /* 0x0000000202507825 */ /* 0x001fe200078e0230 */
[----:B------:R-:W-:Y:S03]  /*3e50*/  BAR.SYNC.DEFER_BLOCKING 0x0 ;  /* 0x0000000000007b1d */ /* 0x000fe60000010000 */
[--C-:B------:R-:W-:Y:S02]  /*3e60*/  IMAD.MOV.U32 R44, RZ, RZ, R90.reuse ;  /* 0x000000ffff2c7224 */ /* 0x100fe400078e005a */
[----:B------:R-:W-:Y:S01]  /*3e70*/  IMAD.MOV.U32 R45, RZ, RZ, R91 ;  /* 0x000000ffff2d7224 */ /* 0x000fe200078e005b */
[----:B------:R-:W-:Y:S01]  /*3e80*/  PRMT R90, RZ, 0x7610, R90 ;  /* 0x00007610ff5a7816 */ /* 0x000fe2000000005a */
[----:B------:R-:W-:Y:S02]  /*3e90*/  IMAD.MOV.U32 R46, RZ, RZ, R39 ;  /* 0x000000ffff2e7224 */ /* 0x000fe400078e0027 */
[--C-:B------:R-:W-:Y:S01]  /*3ea0*/  IMAD.MOV.U32 R47, RZ, RZ, R64.reuse ;  /* 0x000000ffff2f7224 */ /* 0x100fe200078e0040 */
[----:B------:R-:W-:Y:S01]  /*3eb0*/  PRMT R64, RZ, 0x7610, R64 ;  /* 0x00007610ff407816 */ /* 0x000fe20000000040 */
[----:B------:R-:W-:-:S02]  /*3ec0*/  IMAD.MOV.U32 R22, RZ, RZ, R37 ;  /* 0x000000ffff167224 */ /* 0x000fc400078e0025 */
[----:B------:R-:W-:Y:S01]  /*3ed0*/  IMAD.MOV.U32 R23, RZ, RZ, R38 ;  /* 0x000000ffff177224 */ /* 0x000fe200078e0026 */
[----:B------:R0:W2:Y:S02]  /*3ee0*/  @!P2 LDG.E.U16 R29, desc[UR8][R80.64] ;  /* 0x00000008501da981 */ /* 0x0000a4000c1e1500 */
[----:B0-----:R-:W-:-:S05]  /*3ef0*/  IMAD.WIDE R80, R2, 0x2, R50 ;  /* 0x0000000202507825 */ /* 0x001fca00078e0232 */
[----:B------:R0:W2:Y:S01]  /*3f00*/  @!P2 LDG.E.U16 R30, desc[UR8][R80.64] ;  /* 0x00000008501ea981 */ /* 0x0000a2000c1e1500 */
[----:B------:R-:W-:-:S04]  /*3f10*/  IMAD.WIDE R38, R2, 0x2, R22 ;  /* 0x0000000202267825 */ /* 0x000fc800078e0216 */
[C---:B0-----:R-:W-:Y:S01]  /*3f20*/  IMAD.WIDE R80, R2.reuse, 0x2, R44 ;  /* 0x0000000202507825 */ /* 0x041fe200078e022c */
[----:B------:R-:W-:Y:S04]  /*3f30*/  STL.64 [R1+0x20], R44 ;  /* 0x0000202c01007387 */ /* 0x000fe80000100a00 */
[----:B------:R0:W2:Y:S04]  /*3f40*/  @!P2 LDG.E.U16 R90, desc[UR8][R80.64] ;  /* 0x00000008505aa981 */ /* 0x0000a8000c1e1500 */
[----:B------:R1:W-:Y:S01]  /*3f50*/  STL.64 [R1+0x18], R22 ;  /* 0x0000181601007387 */ /* 0x0003e20000100a00 */
[----:B0-----:R-:W-:-:S05]  /*3f60*/  IMAD.WIDE R80, R2, 0x2, R46 ;  /* 0x0000000202507825 */ /* 0x001fca00078e022e */
[----:B------:R0:W2:Y:S01]  /*3f70*/  @!P2 LDG.E.U16 R64, desc[UR8][R80.64] ;  /* 0x000000085040a981 */ /* 0x0000a2000c1e1500 */
[--C-:B-1----:R-:W-:Y:S02]  /*3f80*/  IMAD.MOV.U32 R22, RZ, RZ, R35.reuse ;  /* 0x000000ffff167224 */ /* 0x102fe400078e0023 */
[----:B------:R-:W-:Y:S01]  /*3f90*/  IMAD.MOV.U32 R23, RZ, RZ, R36 ;  /* 0x000000ffff177224 */ /* 0x000fe200078e0024 */
[----:B------:R-:W-:Y:S01]  /*3fa0*/  PRMT R35, RZ, 0x7610, R35 ;  /* 0x00007610ff237816 */ /* 0x000fe20000000023 */
[----:B------:R-:W-:Y:S01]  /*3fb0*/  IMAD.WIDE R36, R2, 0x2, R22 ;  /* 0x0000000202247825 */ /* 0x000fe200078e0216 */
[----:B0-----:R-:W-:Y:S02]  /*3fc0*/  PRMT R80, RZ, 0x7610, R80 ;  /* 0x00007610ff507816 */ /* 0x001fe40000000050 */
[----:B------:R0:W-:Y:S04]  /*3fd0*/  STL.64 [R1+0x10], R22 ;  /* 0x0000101601007387 */ /* 0x0001e80000100a00 */
[----:B------:R-:W2:Y:S04]  /*3fe0*/  @!P2 LDG.E.U16 R35, desc[UR8][R36.64] ;  /* 0x000000082423a981 */ /* 0x000ea8000c1e1500 */
[----:B------:R1:W2:Y:S01]  /*3ff0*/  @!P2 LDG.E.U16 R80, desc[UR8][R38.64] ;  /* 0x000000082650a981 */ /* 0x0002a2000c1e1500 */
[----:B0-----:R-:W-:-:S02]  /*4000*/  IMAD.MOV.U32 R22, RZ, RZ, R14 ;  /* 0x000000ffff167224 */ /* 0x001fc400078e000e */
[----:B------:R-:W-:Y:S01]  /*4010*/  IMAD.MOV.U32 R23, RZ, RZ, R20 ;  /* 0x000000ffff177224 */ /* 0x000fe200078e0014 */
[----:B-1----:R-:W-:Y:S01]  /*4020*/  PRMT R38, RZ, 0x7610, R38 ;  /* 0x00007610ff267816 */ /* 0x002fe20000000026 */
[----:B------:R-:W-:-:S03]  /*4030*/  IMAD.WIDE R36, R2, 0x2, R22 ;  /* 0x0000000202247825 */ /* 0x000fc600078e0216 */
[----:B------:R0:W-:Y:S01]  /*4040*/  STL.64 [R1+0x8], R22 ;  /* 0x0000081601007387 */ /* 0x0001e20000100a00 */
[C---:B------:R-:W-:Y:S01]  /*4050*/  LOP3.LUT R81, R120.reuse, 0x180, RZ, 0xc0, !PT ;  /* 0x0000018078517812 */ /* 0x040fe200078ec0ff */
[----:B------:R-:W-:Y:S02]  /*4060*/  IMAD.MOV.U32 R44, RZ, RZ, R13 ;  /* 0x000000ffff2c7224 */ /* 0x000fe400078e000d */
[----:B------:R1:W2:Y:S01]  /*4070*/  @!P2 LDG.E.U16 R38, desc[UR8][R36.64] ;  /* 0x000000082426a981 */ /* 0x0002a2000c1e1500 */
[----:B------:R-:W-:Y:S01]  /*4080*/  IMAD.MOV.U32 R45, RZ, RZ, R21 ;  /* 0x000000ffff2d7224 */ /* 0x000fe200078e0015 */
[----:B------:R-:W-:Y:S01]  /*4090*/  SHF.R.U32.HI R81, RZ, 0x3, R81 ;  /* 0x00000003ff517819 */ /* 0x000fe20000011651 */
[----:B------:R-:W-:Y:S02]  /*40a0*/  IMAD.SHL.U32 R14, R120, 0x2, RZ ;  /* 0x00000002780e7824 */ /* 0x000fe400078e00ff */
[----:B0-----:R-:W-:Y:S02]  /*40b0*/  IMAD.MOV.U32 R22, RZ, RZ, R12 ;  /* 0x000000ffff167224 */ /* 0x001fe400078e000c */
[----:B------:R-:W-:Y:S01]  /*40c0*/  IMAD.MOV.U32 R23, RZ, RZ, R15 ;  /* 0x000000ffff177224 */ /* 0x000fe200078e000f */
[----:B-1----:R-:W-:Y:S01]  /*40d0*/  PRMT R37, RZ, 0x7610, R37 ;  /* 0x00007610ff257816 */ /* 0x002fe20000000025 */
[----:B------:R-:W-:Y:S01]  /*40e0*/  IMAD.WIDE R20, R2, 0x2, R44 ;  /* 0x0000000202147825 */ /* 0x000fe200078e022c */
[----:B------:R-:W-:-:S03]  /*40f0*/  PRMT R36, RZ, 0x7610, R36 ;  /* 0x00007610ff247816 */ /* 0x000fc60000000024 */
[----:B------:R-:W-:Y:S01]  /*4100*/  IMAD.WIDE R12, R2, 0x2, R22 ;  /* 0x00000002020c7825 */ /* 0x000fe200078e0216 */
[----:B------:R-:W-:Y:S02]  /*4110*/  LOP3.LUT R81, R81, 0x3fe, R14, 0x78, !PT ;  /* 0x000003fe51517812 */ /* 0x000fe400078e780e */
[----:B------:R0:W2:Y:S04]  /*4120*/  @!P2 LDG.E.U16 R36, desc[UR8][R20.64] ;  /* 0x000000081424a981 */ /* 0x0000a8000c1e1500 */
[----:B------:R1:W2:Y:S01]  /*4130*/  @!P2 LDG.E.U16 R37, desc[UR8][R12.64] ;  /* 0x000000080c25a981 */ /* 0x0002a2000c1e1500 */
[----:B------:R-:W-:-:S03]  /*4140*/  PRMT R39, RZ, 0x7610, R39 ;  /* 0x00007610ff277816 */ /* 0x000fc60000000027 */
[----:B------:R5:W-:Y:S01]  /*4150*/  STS.U16 [R81+UR4], R83 ;  /* 0x0000005351007988 */ /* 0x000be20008000404 */
[----:B0-----:R-:W-:Y:S02]  /*4160*/  IMAD.MOV.U32 R20, RZ, RZ, R11 ;  /* 0x000000ffff147224 */ /* 0x001fe400078e000b */
[----:B------:R-:W-:Y:S02]  /*4170*/  IMAD.MOV.U32 R21, RZ, RZ, R9 ;  /* 0x000000ffff157224 */ /* 0x000fe400078e0009 */
[----:B-1----:R-:W-:Y:S02]  /*4180*/  IMAD.MOV.U32 R12, RZ, RZ, R7 ;  /* 0x000000ffff0c7224 */ /* 0x002fe400078e0007 */
[----:B------:R-:W-:Y:S01]  /*4190*/  IMAD.MOV.U32 R13, RZ, RZ, R8 ;  /* 0x000000ffff0d7224 */ /* 0x000fe200078e0008 */
[----:B-----5:R-:W-:Y:S01]  /*41a0*/  PRMT R83, RZ, 0x7610, R83 ;  /* 0x00007610ff537816 */ /* 0x020fe20000000053 */
[----:B------:R-:W-:-:S03]  /*41b0*/  IMAD.WIDE R8, R2, 0x2, R20 ;  /* 0x0000000202087825 */ /* 0x000fc600078e0214 */
[----:B------:R0:W-:Y:S04]  /*41c0*/  STL.64 [R1], R12 ;  /* 0x0000000c01007387 */ /* 0x0001e80000100a00 */
[----:B------:R-:W5:Y:S01]  /*41d0*/  LDL.LU R94, [R1+0x28] ;  /* 0x00002800015e7983 */ /* 0x000f620000300800 */
[----:B------:R-:W-:-:S03]  /*41e0*/  IMAD.MOV.U32 R120, RZ, RZ, R98 ;  /* 0x000000ffff787224 */ /* 0x000fc600078e0062 */
[----:B------:R-:W2:Y:S01]  /*41f0*/  LDL.LU R11, [R1+0x2c] ;  /* 0x00002c00010b7983 */ /* 0x000ea20000300800 */
[----:B0-----:R-:W-:-:S03]  /*4200*/  IMAD.WIDE R12, R2, 0x2, R12 ;  /* 0x00000002020c7825 */ /* 0x001fc600078e020c */
[----:B------:R-:W2:Y:S04]  /*4210*/  @!P2 LDG.E.U16 R83, desc[UR8][R8.64] ;  /* 0x000000080853a981 */ /* 0x000ea8000c1e1500 */
[----:B------:R-:W2:Y:S01]  /*4220*/  LDL.LU R10, [R1+0x30] ;  /* 0x00003000010a7983 */ /* 0x000ea20000300800 */
[----:B------:R-:W-:-:S03]  /*4230*/  IMAD.MOV.U32 R98, RZ, RZ, R20 ;  /* 0x000000ffff627224 */ /* 0x000fc600078e0014 */
[----:B------:R0:W2:Y:S01]  /*4240*/  @!P2 LDG.E.U16 R39, desc[UR8][R12.64] ;  /* 0x000000080c27a981 */ /* 0x0000a2000c1e1500 */
[----:B------:R-:W-:-:S03]  /*4250*/  IMAD.MOV.U32 R20, RZ, RZ, R102 ;  /* 0x000000ffff147224 */ /* 0x000fc600078e0066 */
[----:B------:R-:W2:Y:S04]  /*4260*/  LDL.LU R9, [R1+0x34] ;  /* 0x0000340001097983 */ /* 0x000ea80000300800 */
[----:B------:R-:W2:Y:S01]  /*4270*/  LDL.LU R8, [R1+0x38] ;  /* 0x0000380001087983 */ /* 0x000ea20000300800 */
[----:B0-----:R-:W-:-:S03]  /*4280*/  IMAD.MOV.U32 R13, RZ, RZ, R103 ;  /* 0x000000ffff0d7224 */ /* 0x001fc600078e0067 */
[----:B------:R-:W2:Y:S04]  /*4290*/  LDL.LU R103, [R1+0x3c] ;  /* 0x00003c0001677983 */ /* 0x000ea80000300800 */
[----:B------:R-:W3:Y:S04]  /*42a0*/  LDL.LU R102, [R1+0x40] ;  /* 0x0000400001667983 */ /* 0x000ee80000300800 */
[----:B------:R0:W-:Y:S04]  /*42b0*/  STS.U16 [R81+UR4+0x6000], R67 ;  /* 0x0060004351007988 */ /* 0x0001e80008000404 */
[----:B------:R1:W-:Y:S04]  /*42c0*/  STS.U16 [R81+UR4+0x7800], R66 ;  /* 0x0078004251007988 */ /* 0x0003e80008000404 */
[----:B0-----:R-:W4:Y:S04]  /*42d0*/  LDL.LU R67, [R1+0x44] ;  /* 0x0000440001437983 */ /* 0x001f280000300800 */
[----:B-1----:R-:W4:Y:S01]  /*42e0*/  LDL.LU R66, [R1+0x48] ;  /* 0x0000480001427983 */ /* 0x002f220000300800 */
[----:B------:R-:W-:-:S02]  /*42f0*/  IMAD.MOV.U32 R15, RZ, RZ, R99 ;  /* 0x000000ffff0f7224 */ /* 0x000fc400078e0063 */
[----:B------:R-:W-:Y:S02]  /*4300*/  IMAD.MOV.U32 R99, RZ, RZ, R21 ;  /* 0x000000ffff637224 */ /* 0x000fe400078e0015 */
[----:B------:R-:W-:Y:S02]  /*4310*/  IMAD.MOV.U32 R21, RZ, RZ, R101 ;  /* 0x000000ffff157224 */ /* 0x000fe400078e0065 */
[----:B------:R-:W-:Y:S01]  /*4320*/  IMAD.MOV.U32 R14, RZ, RZ, R100 ;  /* 0x000000ffff0e7224 */ /* 0x000fe200078e0064 */
[----:B------:R-:W4:Y:S04]  /*4330*/  LDL.LU R101, [R1+0x4c] ;  /* 0x00004c0001657983 */ /* 0x000f280000300800 */
[----:B------:R-:W4:Y:S01]  /*4340*/  LDL.LU R100, [R1+0x50] ;  /* 0x0000500001647983 */ /* 0x000f220000300800 */
[----:B------:R-:W-:-:S03]  /*4350*/  IMAD.MOV.U32 R12, RZ, RZ, R104 ;  /* 0x000000ffff0c7224 */ /* 0x000fc600078e0068 */
[----:B------:R-:W-:Y:S04]  /*4360*/  STS.U16 [R81+UR4+0x7000], R18 ;  /* 0x0070001251007988 */ /* 0x000fe80008000404 */
[----:B------:R0:W-:Y:S04]  /*4370*/  STS.U16 [R81+UR4+0x6800], R19 ;  /* 0x0068001351007988 */ /* 0x0001e80008000404 */
[----:B------:R-:W-:Y:S01]  /*4380*/  STS.U16 [R81+UR4+0x800], R89 ;  /* 0x0008005951007988 */ /* 0x000fe20008000404 */
[----:B0-----:R-:W-:-:S03]  /*4390*/  IMAD.MOV.U32 R19, RZ, RZ, R105 ;  /* 0x000000ffff137224 */ /* 0x001fc600078e0069 */
[----:B------:R-:W4:Y:S04]  /*43a0*/  LDL.LU R105, [R1+0x54] ;  /* 0x0000540001697983 */ /* 0x000f280000300800 */
[----:B------:R-:W4:Y:S04]  /*43b0*/  LDL.LU R104, [R1+0x58] ;  /* 0x0000580001687983 */ /* 0x000f280000300800 */
[----:B------:R-:W-:Y:S04]  /*43c0*/  STS.U16 [R81+UR4+0x1000], R82 ;  /* 0x0010005251007988 */ /* 0x000fe80008000404 */
        /* <DEDUP_REMOVED lines=8> */
[----:B------:R-:W-:Y:S01]  /*4450*/  STS.U16 [R81+UR4+0x5800], R84 ;  /* 0x0058005451007988 */ /* 0x000fe20008000404 */
[----:B------:R-:W-:-:S02]  /*4460*/  IMAD.MOV.U32 R125, RZ, RZ, R6 ;  /* 0x000000ffff7d7224 */ /* 0x000fc400078e0006 */
[----:B-----5:R-:W-:Y:S01]  /*4470*/  IMAD.MOV.U32 R18, RZ, RZ, R94 ;  /* 0x000000ffff127224 */ /* 0x020fe200078e005e */
[----:B------:R-:W-:-:S05]  /*4480*/  LOP3.LUT R94, R81, 0x40, RZ, 0x3c, !PT ;  /* 0x00000040515e7812 */ /* 0x000fca00078e3cff */
[----:B------:R2:W-:Y:S04]  /*4490*/  STS.U16 [R94+UR4+0xc00], R17 ;  /* 0x000c00115e007988 */ /* 0x0005e80008000404 */
[----:B------:R3:W-:Y:S01]  /*44a0*/  STS.U16 [R94+UR4+0x1400], R16 ;  /* 0x001400105e007988 */ /* 0x0007e20008000404 */
[----:B--2---:R-:W-:-:S03]  /*44b0*/  IMAD.MOV.U32 R17, RZ, RZ, R103 ;  /* 0x000000ffff117224 */ /* 0x004fc600078e0067 */
[----:B------:R-:W2:Y:S01]  /*44c0*/  LDL.LU R103, [R1+0x5c] ;  /* 0x00005c0001677983 */ /* 0x000ea20000300800 */
[----:B---3--:R-:W-:-:S03]  /*44d0*/  IMAD.MOV.U32 R16, RZ, RZ, R102 ;  /* 0x000000ffff107224 */ /* 0x008fc600078e0066 */
[----:B------:R-:W2:Y:S01]  /*44e0*/  LDL.LU R102, [R1+0x60] ;  /* 0x0000600001667983 */ /* 0x000ea20000300800 */
[----:B------:R-:W-:Y:S01]  /*44f0*/  PRMT R89, RZ, 0x7610, R89 ;  /* 0x00007610ff597816 */ /* 0x000fe20000000059 */
[----:B------:R-:W-:Y:S01]  /*4500*/  IMAD.WIDE R6, R2, 0x2, R124 ;  /* 0x0000000202067825 */ /* 0x000fe200078e027c */
[----:B------:R-:W-:-:S03]  /*4510*/  PRMT R82, RZ, 0x7610, R82 ;  /* 0x00007610ff527816 */ /* 0x000fc60000000052 */
[----:B------:R-:W-:Y:S01]  /*4520*/  IMAD.MOV.U32 R122, RZ, RZ, R96 ;  /* 0x000000ffff7a7224 */ /* 0x000fe200078e0060 */
[----:B------:R0:W3:Y:S01]  /*4530*/  @!P2 LDG.E.U16 R89, desc[UR8][R6.64] ;  /* 0x000000080659a981 */ /* 0x0000e2000c1e1500 */
[----:B------:R-:W-:Y:S01]  /*4540*/  IMAD.MOV.U32 R123, RZ, RZ, R95 ;  /* 0x000000ffff7b7224 */ /* 0x000fe200078e005f */
[-C--:B------:R-:W-:Y:S01]  /*4550*/  LOP3.LUT R119, R119, R118.reuse, RZ, 0x3c, !PT ;  /* 0x0000007677777212 */ /* 0x080fe200078e3cff */
[----:B------:R-:W-:Y:S01]  /*4560*/  IMAD.MOV.U32 R121, RZ, RZ, R97 ;  /* 0x000000ffff797224 */ /* 0x000fe200078e0061 */
[----:B------:R-:W-:Y:S02]  /*4570*/  PRMT R88, RZ, 0x7610, R88 ;  /* 0x00007610ff587816 */ /* 0x000fe40000000058 */
[----:B------:R-:W-:Y:S01]  /*4580*/  LOP3.LUT R118, R119, R118, RZ, 0x3c, !PT ;  /* 0x0000007677767212 */ /* 0x000fe200078e3cff */
[----:B0-----:R-:W-:Y:S01]  /*4590*/  IMAD.WIDE R6, R2, 0x2, R122 ;  /* 0x0000000202067825 */ /* 0x001fe200078e027a */
[----:B------:R-:W-:Y:S02]  /*45a0*/  LOP3.LUT R117, R117, R116, RZ, 0x3c, !PT ;  /* 0x0000007475757212 */ /* 0x000fe400078e3cff */
[----:B------:R-:W-:-:S02]  /*45b0*/  LOP3.LUT R119, R119, R118, RZ, 0x3c, !PT ;  /* 0x0000007677777212 */ /* 0x000fc400078e3cff */
[----:B------:R0:W5:Y:S01]  /*45c0*/  @!P2 LDG.E.U16 R82, desc[UR8][R6.64] ;  /* 0x000000080652a981 */ /* 0x000162000c1e1500 */
[----:B------:R-:W-:Y:S02]  /*45d0*/  LOP3.LUT R116, R117, R116, RZ, 0x3c, !PT ;  /* 0x0000007475747212 */ /* 0x000fe400078e3cff */
[----:B------:R-:W-:Y:S02]  /*45e0*/  PRMT R71, RZ, 0x7610, R71 ;  /* 0x00007610ff477816 */ /* 0x000fe40000000047 */
[----:B------:R-:W-:Y:S01]  /*45f0*/  LOP3.LUT R115, R115, R114, RZ, 0x3c, !PT ;  /* 0x0000007273737212 */ /* 0x000fe200078e3cff */
[----:B0-----:R-:W-:Y:S01]  /*4600*/  IMAD.WIDE R6, R2, 0x2, R120 ;  /* 0x0000000202067825 */ /* 0x001fe200078e0278 */
[----:B------:R-:W-:-:S04]  /*4610*/  LOP3.LUT R117, R117, R116, RZ, 0x3c, !PT ;  /* 0x0000007475757212 */ /* 0x000fc800078e3cff */
[----:B------:R0:W3:Y:S01]  /*4620*/  @!P2 LDG.E.U16 R88, desc[UR8][R6.64] ;  /* 0x000000080658a981 */ /* 0x0000e2000c1e1500 */
        /* <DEDUP_REMOVED lines=24> */
[C---:B------:R-:W-:Y:S02]  /*47b0*/  LOP3.LUT R106, R107.reuse, R106, RZ, 0x3c, !PT ;  /* 0x0000006a6b6a7212 */ /* 0x040fe400078e3cff */
[----:B------:R-:W-:Y:S01]  /*47c0*/  PRMT R85, RZ, 0x7610, R85 ;  /* 0x00007610ff557816 */ /* 0x000fe20000000055 */
[----:B0-----:R-:W-:Y:S01]  /*47d0*/  IMAD.WIDE R6, R2, 0x2, R110 ;  /* 0x0000000202067825 */ /* 0x001fe200078e026e */
[----:B------:R-:W-:-:S04]  /*47e0*/  LOP3.LUT R107, R107, R106, RZ, 0x3c, !PT ;  /* 0x0000006a6b6b7212 */ /* 0x000fc800078e3cff */
[----:B------:R0:W3:Y:S01]  /*47f0*/  @!P2 LDG.E.U16 R69, desc[UR8][R6.64] ;  /* 0x000000080645a981 */ /* 0x0000e2000c1e1500 */
[----:B------:R-:W-:Y:S01]  /*4800*/  PRMT R68, RZ, 0x7610, R68 ;  /* 0x00007610ff447816 */ /* 0x000fe20000000044 */
[----:B0-----:R-:W-:-:S05]  /*4810*/  IMAD.WIDE R6, R2, 0x2, R108 ;  /* 0x0000000202067825 */ /* 0x001fca00078e026c */
        /* <DEDUP_REMOVED lines=12> */
[----:B------:R0:W3:Y:S04]  /*48e0*/  @!P2 LDG.E.U16 R92, desc[UR8][R6.64] ;  /* 0x00000008065ca981 */ /* 0x0000e8000c1e1500 */
[----:B------:R1:W-:Y:S01]  /*48f0*/  STS.U16 [R94+UR4+0x400], R65 ;  /* 0x000400415e007988 */ /* 0x0003e20008000404 */
[----:B0-----:R-:W-:Y:S01]  /*4900*/  IMAD.WIDE R6, R2, 0x2, R18 ;  /* 0x0000000202067825 */ /* 0x001fe200078e0212 */
[----:B-1----:R-:W-:-:S04]  /*4910*/  PRMT R65, RZ, 0x7610, R65 ;  /* 0x00007610ff417816 */ /* 0x002fc80000000041 */
[----:B------:R0:W3:Y:S01]  /*4920*/  @!P2 LDG.E.U16 R93, desc[UR8][R6.64] ;  /* 0x00000008065da981 */ /* 0x0000e2000c1e1500 */
[----:B------:R-:W-:Y:S01]  /*4930*/  PRMT R95, RZ, 0x7610, R95 ;  /* 0x00007610ff5f7816 */ /* 0x000fe2000000005f */
[----:B0-----:R-:W-:-:S05]  /*4940*/  IMAD.WIDE R6, R2, 0x2, R10 ;  /* 0x0000000202067825 */ /* 0x001fca00078e020a */
[----:B------:R0:W3:Y:S01]  /*4950*/  @!P2 LDG.E.U16 R65, desc[UR8][R6.64] ;  /* 0x000000080641a981 */ /* 0x0000e2000c1e1500 */
[----:B------:R-:W-:Y:S01]  /*4960*/  PRMT R96, RZ, 0x7610, R96 ;  /* 0x00007610ff607816 */ /* 0x000fe20000000060 */
[----:B0-----:R-:W-:-:S05]  /*4970*/  IMAD.WIDE R6, R2, 0x2, R8 ;  /* 0x0000000202067825 */ /* 0x001fca00078e0208 */
[----:B------:R0:W3:Y:S02]  /*4980*/  @!P2 LDG.E.U16 R95, desc[UR8][R6.64] ;  /* 0x00000008065fa981 */ /* 0x0000e4000c1e1500 */
[----:B0-----:R-:W-:Y:S02]  /*4990*/  IMAD.WIDE R6, R2, 0x2, R16 ;  /* 0x0000000202067825 */ /* 0x001fe400078e0210 */
[----:B------:R0:W-:Y:S04]  /*49a0*/  STS.U16 [R94+UR4+0x1c00], R34 ;  /* 0x001c00225e007988 */ /* 0x0001e80008000404 */
[----:B------:R4:W3:Y:S01]  /*49b0*/  @!P2 LDG.E.U16 R96, desc[UR8][R6.64] ;  /* 0x000000080660a981 */ /* 0x0008e2000c1e1500 */
[----:B0-----:R-:W-:Y:S01]  /*49c0*/  PRMT R34, RZ, 0x7610, R34 ;  /* 0x00007610ff227816 */ /* 0x001fe20000000022 */
[----:B----4-:R-:W-:-:S02]  /*49d0*/  IMAD.MOV.U32 R6, RZ, RZ, R66 ;  /* 0x000000ffff067224 */ /* 0x010fc400078e0042 */
[----:B------:R-:W-:Y:S02]  /*49e0*/  IMAD.MOV.U32 R7, RZ, RZ, R67 ;  /* 0x000000ffff077224 */ /* 0x000fe400078e0043 */
[----:B------:R-:W-:Y:S01]  /*49f0*/  IMAD.WIDE R66, R2, 0x2, R6 ;  /* 0x0000000202427825 */ /* 0x000fe200078e0206 */
[----:B------:R-:W-:-:S04]  /*4a00*/  PRMT R97, RZ, 0x7610, R97 ;  /* 0x00007610ff617816 */ /* 0x000fc80000000061 */
[----:B------:R0:W4:Y:S02]  /*4a10*/  @!P2 LDG.E.U16 R34, desc[UR8][R66.64] ;  /* 0x000000084222a981 */ /* 0x000124000c1e1500 */
[----:B0-----:R-:W-:-:S05]  /*4a20*/  IMAD.WIDE R66, R2, 0x2, R100 ;  /* 0x0000000202427825 */ /* 0x001fca00078e0264 */
[----:B------:R0:W4:Y:S02]  /*4a30*/  @!P2 LDG.E.U16 R97, desc[UR8][R66.64] ;  /* 0x000000084261a981 */ /* 0x000124000c1e1500 */
[----:B0-----:R-:W0:Y:S01]  /*4a40*/  S2R R67, SR_TID.X ;  /* 0x0000000000437919 */ /* 0x001e220000002100 */
[----:B------:R-:W-:Y:S01]  /*4a50*/  PRMT R66, RZ, 0x7610, R66 ;  /* 0x00007610ff427816 */ /* 0x000fe20000000042 */
[----:B------:R-:W-:Y:S04]  /*4a60*/  STS.U16 [R94+UR4+0x2400], R33 ;  /* 0x002400215e007988 */ /* 0x000fe80008000404 */
[----:B------:R1:W-:Y:S04]  /*4a70*/  STS.U16 [R94+UR4+0x2c00], R32 ;  /* 0x002c00205e007988 */ /* 0x0003e80008000404 */
[----:B------:R2:W-:Y:S01]  /*4a80*/  STS.U16 [R94+UR4+0x3400], R31 ;  /* 0x0034001f5e007988 */ /* 0x0005e20008000404 */
[----:B-1----:R-:W-:Y:S01]  /*4a90*/  IMAD.WIDE R32, R2, 0x2, R104 ;  /* 0x0000000202207825 */ /* 0x002fe200078e0268 */
[----:B--2---:R-:W-:-:S04]  /*4aa0*/  PRMT R31, RZ, 0x7610, R31 ;  /* 0x00007610ff1f7816 */ /* 0x004fc8000000001f */
[----:B------:R1:W2:Y:S02]  /*4ab0*/  @!P2 LDG.E.U16 R66, desc[UR8][R32.64] ;  /* 0x000000082042a981 */ /* 0x0002a4000c1e1500 */
[----:B-1----:R-:W-:-:S05]  /*4ac0*/  IMAD.WIDE R32, R2, 0x2, R102 ;  /* 0x0000000202207825 */ /* 0x002fca00078e0266 */
[----:B------:R1:W2:Y:S04]  /*4ad0*/  @!P2 LDG.E.U16 R31, desc[UR8][R32.64] ;  /* 0x00000008201fa981 */ /* 0x0002a8000c1e1500 */
[----:B------:R0:W-:Y:S04]  /*4ae0*/  STS.U16 [R94+UR4+0x3c00], R3 ;  /* 0x003c00035e007988 */ /* 0x0001e80008000404 */
[----:B------:R5:W-:Y:S01]  /*4af0*/  STS.U16 [R94+UR4+0x4400], R0 ;  /* 0x004400005e007988 */ /* 0x000be20008000404 */
[C---:B0-----:R-:W-:Y:S01]  /*4b00*/  IMAD.SHL.U32 R3, R67.reuse, 0x2, RZ ;  /* 0x0000000243037824 */ /* 0x041fe200078e00ff */
[----:B-1----:R-:W-:-:S04]  /*4b10*/  LOP3.LUT R33, R67, 0x180, RZ, 0xc0, !PT ;  /* 0x0000018043217812 */ /* 0x002fc800078ec0ff */
[----:B-----5:R-:W-:-:S04]  /*4b20*/  LOP3.LUT R0, R3, 0x10, RZ, 0xc0, !PT ;  /* 0x0000001003007812 */ /* 0x020fc800078ec0ff */
[----:B------:R-:W-:Y:S02]  /*4b30*/  LEA.HI R0, R33, R0, RZ, 0x1e ;  /* 0x0000000021007211 */ /* 0x000fe400078ff0ff */
[C---:B------:R-:W-:Y:S01]  /*4b40*/  LOP3.LUT R33, R67.reuse, 0x7, RZ, 0xc0, !PT ;  /* 0x0000000743217812 */ /* 0x040fe200078ec0ff */
[----:B------:R-:W-:-:S04]  /*4b50*/  IMAD.SHL.U32 R67, R67, 0x40, RZ ;  /* 0x0000004043437824 */ /* 0x000fc800078e00ff */
[----:B------:R-:W-:-:S05]  /*4b60*/  IMAD.SHL.U32 R32, R33, 0x10, RZ ;  /* 0x0000001021207824 */ /* 0x000fca00078e00ff */
[----:B------:R-:W-:-:S04]  /*4b70*/  LOP3.LUT R3, R32, 0x30, R3, 0x78, !PT ;  /* 0x0000003020037812 */ /* 0x000fc800078e7803 */
[----:B------:R-:W-:Y:S02]  /*4b80*/  LOP3.LUT R3, R3, 0x1800, R67, 0xf8, !PT ;  /* 0x0000180003037812 */ /* 0x000fe400078ef843 */
[----:B------:R-:W0:Y:S01]  /*4b90*/  S2R R67, SR_TID.X ;  /* 0x0000000000437919 */ /* 0x000e220000002100 */
[----:B------:R-:W-:-:S04]  /*4ba0*/  IMAD.SHL.U32 R33, R33, 0x100, RZ ;  /* 0x0000010021217824 */ /* 0x000fc800078e00ff */
[----:B------:R-:W-:-:S05]  /*4bb0*/  IMAD.IADD R32, R33, 0x1, R32 ;  /* 0x0000000121207824 */ /* 0x000fca00078e0220 */
[----:B------:R-:W-:Y:S01]  /*4bc0*/  LOP3.LUT R0, R32, R0, RZ, 0x3c, !PT ;  /* 0x0000000020007212 */ /* 0x000fe200078e3cff */
[----:B------:R1:W-:Y:S01]  /*4bd0*/  STS.U16 [R94+UR4+0x4c00], R4 ;  /* 0x004c00045e007988 */ /* 0x0003e20008000404 */
[----:B------:R-:W-:Y:S01]  /*4be0*/  LOP3.LUT R3, R3, R33, RZ, 0xfc, !PT ;  /* 0x0000002103037212 */ /* 0x000fe200078efcff */
[----:B------:R-:W-:Y:S02]  /*4bf0*/  IMAD.MOV.U32 R33, RZ, RZ, R45 ;  /* 0x000000ffff217224 */ /* 0x000fe400078e002d */
[----:B------:R5:W-:Y:S04]  /*4c00*/  STS.U16 [R94+UR4+0x5c00], R5 ;  /* 0x005c00055e007988 */ /* 0x000be80008000404 */
[----:B------:R0:W-:Y:S01]  /*4c10*/  STS.U16 [R94+UR4+0x5400], R24 ;  /* 0x005400185e007988 */ /* 0x0001e20008000404 */
[----:B-1----:R-:W-:-:S02]  /*4c20*/  IMAD.MOV.U32 R4, RZ, RZ, R46 ;  /* 0x000000ffff047224 */ /* 0x002fc400078e002e */
[----:B0-----:R-:W-:-:S05]  /*4c30*/  IMAD.SHL.U32 R67, R67, 0x80, RZ ;  /* 0x0000008043437824 */ /* 0x001fca00078e00ff */
[----:B------:R-:W-:Y:S01]  /*4c40*/  LOP3.LUT R32, R67, 0x800, RZ, 0xc0, !PT ;  /* 0x0000080043207812 */ /* 0x000fe200078ec0ff */
[----:B-----5:R-:W-:Y:S01]  /*4c50*/  IMAD.MOV.U32 R5, RZ, RZ, R47 ;  /* 0x000000ffff057224 */ /* 0x020fe200078e002f */
[----:B------:R0:W-:Y:S02]  /*4c60*/  STS.U16 [R94+UR4+0x6400], R25 ;  /* 0x006400195e007988 */ /* 0x0001e40008000404 */
[----:B------:R-:W-:Y:S01]  /*4c70*/  IADD3 R0, PT, PT, R0, UR4, R32 ;  /* 0x0000000400007c10 */ /* 0x000fe2000fffe020 */
[----:B------:R-:W-:Y:S01]  /*4c80*/  IMAD.MOV.U32 R32, RZ, RZ, R44 ;  /* 0x000000ffff207224 */ /* 0x000fe200078e002c */
[----:B------:R1:W-:Y:S01]  /*4c90*/  STS.U16 [R94+UR4+0x6c00], R26 ;  /* 0x006c001a5e007988 */ /* 0x0003e20008000404 */
[----:B------:R-:W-:-:S03]  /*4ca0*/  IMAD.MOV.U32 R24, RZ, RZ, R48 ;  /* 0x000000ffff187224 */ /* 0x000fc600078e0030 */
[----:B------:R-:W5:Y:S01]  /*4cb0*/  LDL.LU.64 R44, [R1+0x188] ;  /* 0x00018800012c7983 */ /* 0x000f620000300a00 */
[----:B0-----:R-:W-:-:S03]  /*4cc0*/  IMAD.MOV.U32 R25, RZ, RZ, R49 ;  /* 0x000000ffff197224 */ /* 0x001fc600078e0031 */
[----:B------:R-:W5:Y:S01]  /*4cd0*/  LDL.LU.64 R46, [R1+0x180] ;  /* 0x00018000012e7983 */ /* 0x000f620000300a00 */
[----:B-1----:R-:W-:-:S03]  /*4ce0*/  IMAD.MOV.U32 R26, RZ, RZ, R50 ;  /* 0x000000ffff1a7224 */ /* 0x002fc600078e0032 */
[----:B------:R0:W-:Y:S04]  /*4cf0*/  STS.U16 [R94+UR4+0x7400], R27 ;  /* 0x0074001b5e007988 */ /* 0x0001e80008000404 */
[----:B------:R-:W5:Y:S01]  /*4d00*/  LDL.LU.64 R48, [R1+0x178] ;  /* 0x0001780001307983 */ /* 0x000f620000300a00 */
[----:B0-----:R-:W-:-:S03]  /*4d10*/  IMAD.MOV.U32 R27, RZ, RZ, R51 ;  /* 0x000000ffff1b7224 */ /* 0x001fc600078e0033 */
[----:B------:R-:W5:Y:S04]  /*4d20*/  LDL.LU.64 R50, [R1+0x170] ;  /* 0x0001700001327983 */ /* 0x000f680000300a00 */
[----:B------:R-:W-:Y:S04]  /*4d30*/  STS.U16 [R94+UR4+0x7c00], R28 ;  /* 0x007c001c5e007988 */ /* 0x000fe80008000404 */
[----:B------:R-:W-:Y:S04]  /*4d40*/  STS.U16 [R81+UR4+0x8000], R29 ;  /* 0x0080001d51007988 */ /* 0x000fe80008000404 */
[----:B------:R0:W-:Y:S04]  /*4d50*/  STS.U16 [R81+UR4+0x8800], R90 ;  /* 0x0088005a51007988 */ /* 0x0001e80008000404 */
[----:B------:R-:W-:Y:S04]  /*4d60*/  STS.U16 [R81+UR4+0x9000], R80 ;  /* 0x0090005051007988 */ /* 0x000fe80008000404 */
[----:B------:R-:W-:Y:S04]  /*4d70*/  STS.U16 [R81+UR4+0x9800], R38 ;  /* 0x0098002651007988 */ /* 0x000fe80008000404 */
[----:B------:R-:W-:Y:S04]  /*4d80*/  STS.U16 [R81+UR4+0xa000], R37 ;  /* 0x00a0002551007988 */ /* 0x000fe80008000404 */
[----:B------:R-:W-:Y:S04]  /*4d90*/  STS.U16 [R81+UR4+0xa800], R83 ;  /* 0x00a8005351007988 */ /* 0x000fe80008000404 */
[----:B------:R-:W-:Y:S04]  /*4da0*/  STS.U16 [R81+UR4+0xb000], R82 ;  /* 0x00b0005251007988 */ /* 0x000fe80008000404 */
[----:B---3--:R-:W-:Y:S04]  /*4db0*/  STS.U16 [R81+UR4+0xb800], R71 ;  /* 0x00b8004751007988 */ /* 0x008fe80008000404 */
[----:B------:R-:W-:Y:S04]  /*4dc0*/  STS.U16 [R81+UR4+0xc000], R70 ;  /* 0x00c0004651007988 */ /* 0x000fe80008000404 */
[----:B------:R-:W-:Y:S04]  /*4dd0*/  STS.U16 [R81+UR4+0xc800], R69 ;  /* 0x00c8004551007988 */ /* 0x000fe80008000404 */
[----:B------:R-:W-:Y:S04]  /*4de0*/  STS.U16 [R81+UR4+0xd000], R68 ;  /* 0x00d0004451007988 */ /* 0x000fe80008000404 */
[----:B------:R1:W-:Y:S04]  /*4df0*/  STS.U16 [R81+UR4+0xd800], R91 ;  /* 0x00d8005b51007988 */ /* 0x0003e80008000404 */
[----:B------:R-:W-:Y:S01]  /*4e00*/  STS.U16 [R81+UR4+0xe000], R93 ;  /* 0x00e0005d51007988 */ /* 0x000fe20008000404 */
[----:B0-----:R-:W-:-:S02]  /*4e10*/  IMAD.MOV.U32 R90, RZ, RZ, R26 ;  /* 0x000000ffff5a7224 */ /* 0x001fc400078e001a */
[----:B-1----:R-:W-:Y:S01]  /*4e20*/  IMAD.MOV.U32 R91, RZ, RZ, R27 ;  /* 0x000000ffff5b7224 */ /* 0x002fe200078e001b */
[----:B------:R-:W-:Y:S04]  /*4e30*/  STS.U16 [R81+UR4+0xe800], R95 ;  /* 0x00e8005f51007988 */ /* 0x000fe80008000404 */
[----:B----4-:R-:W-:Y:S04]  /*4e40*/  STS.U16 [R81+UR4+0xf000], R34 ;  /* 0x00f0002251007988 */ /* 0x010fe80008000404 */
[----:B--2---:R-:W-:Y:S04]  /*4e50*/  STS.U16 [R81+UR4+0xf800], R66 ;  /* 0x00f8004251007988 */ /* 0x004fe80008000404 */
[----:B------:R-:W-:Y:S04]  /*4e60*/  STS.U16 [R94+UR4+0x8400], R30 ;  /* 0x0084001e5e007988 */ /* 0x000fe80008000404 */
[----:B------:R-:W-:Y:S04]  /*4e70*/  STS.U16 [R94+UR4+0x8c00], R64 ;  /* 0x008c00405e007988 */ /* 0x000fe80008000404 */
[----:B------:R-:W-:Y:S04]  /*4e80*/  STS.U16 [R94+UR4+0x9400], R35 ;  /* 0x009400235e007988 */ /* 0x000fe80008000404 */
[----:B------:R-:W-:Y:S04]  /*4e90*/  STS.U16 [R94+UR4+0x9c00], R36 ;  /* 0x009c00245e007988 */ /* 0x000fe80008000404 */
        /* <DEDUP_REMOVED lines=8> */
[----:B------:R-:W-:Y:S04]  /*4f20*/  STS.U16 [R94+UR4+0xe400], R65 ;  /* 0x00e400415e007988 */ /* 0x000fe80008000404 */
[----:B------:R1:W-:Y:S04]  /*4f30*/  STS.U16 [R94+UR4+0xec00], R96 ;  /* 0x00ec00605e007988 */ /* 0x0003e80008000404 */
[----:B------:R2:W-:Y:S04]  /*4f40*/  STS.U16 [R94+UR4+0xf400], R97 ;  /* 0x00f400615e007988 */ /* 0x0005e80008000404 */
[----:B------:R-:W-:Y:S01]  /*4f50*/  STS.U16 [R94+UR4+0xfc00], R31 ;  /* 0x00fc001f5e007988 */ /* 0x000fe20008000404 */
[----:B------:R-:W-:Y:S01]  /*4f60*/  BAR.SYNC.DEFER_BLOCKING 0x0 ;  /* 0x0000000000007b1d */ /* 0x000fe20000010000 */
[----:B0-----:R-:W-:-:S02]  /*4f70*/  IMAD.MOV.U32 R88, RZ, RZ, R24 ;  /* 0x000000ffff587224 */ /* 0x001fc400078e0018 */
[----:B------:R-:W-:Y:S02]  /*4f80*/  IMAD.MOV.U32 R89, RZ, RZ, R25 ;  /* 0x000000ffff597224 */ /* 0x000fe400078e0019 */
[----:B-1----:R-:W-:Y:S02]  /*4f90*/  IMAD.MOV.U32 R96, RZ, RZ, R32 ;  /* 0x000000ffff607224 */ /* 0x002fe400078e0020 */
[----:B--2---:R-:W-:Y:S01]  /*4fa0*/  IMAD.MOV.U32 R97, RZ, RZ, R33 ;  /* 0x000000ffff617224 */ /* 0x004fe200078e0021 */
[----:B------:R-:W-:Y:S04]  /*4fb0*/  LDSM.16.MT88.4 R84, [R0] ;  /* 0x000000000054783b */ /* 0x000fe80000004200 */
[----:B------:R-:W0:Y:S04]  /*4fc0*/  LDSM.16.M88.4 R68, [R3+UR4+0x8000] ;  /* 0x008000040344783b */ /* 0x000e280008000200 */
[----:B------:R-:W1:Y:S04]  /*4fd0*/  LDSM.16.M88.4 R24, [R3+UR4+0xa000] ;  /* 0x00a000040318783b */ /* 0x000e680008000200 */
[----:B------:R-:W2:Y:S04]  /*4fe0*/  LDSM.16.M88.4 R28, [R3+UR4+0xc000] ;  /* 0x00c00004031c783b */ /* 0x000ea80008000200 */
[----:B------:R-:W3:Y:S04]  /*4ff0*/  LDSM.16.M88.4 R32, [R3+UR4+0xe000] ;  /* 0x00e000040320783b */ /* 0x000ee80008000200 */
[----:B------:R-:W4:Y:S04]  /*5000*/  LDSM.16.MT88.4 R80, [R0+0x80] ;  /* 0x000080000050783b */ /* 0x000f280000004200 */
[----:B------:R-:W3:Y:S04]  /*5010*/  LDSM.16.MT88.4 R64, [R0+0x1000] ;  /* 0x001000000040783b */ /* 0x000ee80000004200 */
[----:B------:R-:W3:Y:S04]  /*5020*/  LDSM.16.MT88.4 R36, [R0+0x1080] ;  /* 0x001080000024783b */ /* 0x000ee80000004200 */
[----:B------:R-:W-:Y:S01]  /*5030*/  LDSM.16.MT88.4 R92, [R0+0x2080] ;  /* 0x00208000005c783b */ /* 0x000fe20000004200 */
[C---:B0-----:R-:W-:Y:S08]  /*5040*/  HMMA.16816.F32 R52, R84.reuse, R68, R52 ;  /* 0x000000445434723c */ /* 0x041ff00000001834 */
[C---:B-1----:R-:W-:Y:S08]  /*5050*/  HMMA.16816.F32 R56, R84.reuse, R24, R56 ;  /* 0x000000185438723c */ /* 0x042ff00000001838 */
[C---:B--2---:R-:W-:Y:S08]  /*5060*/  HMMA.16816.F32 R60, R84.reuse, R28, R60 ;  /* 0x0000001c543c723c */ /* 0x044ff0000000183c */
[----:B---3--:R-:W-:Y:S08]  /*5070*/  HMMA.16816.F32 R76, R84, R32, R76 ;  /* 0x00000020544c723c */ /* 0x008ff0000000184c */
[C---:B----4-:R-:W-:Y:S08]  /*5080*/  HMMA.16816.F32 R72, R80.reuse, R68, R72 ;  /* 0x000000445048723c */ /* 0x050ff00000001848 */
[----:B-----5:R-:W-:Y:S01]  /*5090*/  HMMA.16816.F32 R48, R80, R32, R48 ;  /* 0x000000205030723c */ /* 0x020fe20000001830 */
[----:B------:R-:W-:Y:S01]  /*50a0*/  IMAD.MOV.U32 R32, RZ, RZ, R4 ;  /* 0x000000ffff207224 */ /* 0x000fe200078e0004 */
[----:B------:R-:W-:-:S05]  /*50b0*/  LOP3.LUT R4, R3, 0x40, RZ, 0x3c, !PT ;  /* 0x0000004003047812 */ /* 0x000fca00078e3cff */
[----:B------:R-:W-:Y:S01]  /*50c0*/  LDSM.16.M88.4 R84, [R4+UR4+0xc000] ;  /* 0x00c000040454783b */ /* 0x000fe20008000200 */
[----:B------:R-:W-:Y:S01]  /*50d0*/  HMMA.16816.F32 R40, R80, R24, R40 ;  /* 0x000000185028723c */ /* 0x000fe20000001828 */
[----:B------:R-:W-:Y:S02]  /*50e0*/  IMAD.MOV.U32 R24, RZ, RZ, R88 ;  /* 0x000000ffff187224 */ /* 0x000fe400078e0058 */
[----:B------:R-:W-:-:S05]  /*50f0*/  IMAD.MOV.U32 R25, RZ, RZ, R89 ;  /* 0x000000ffff197224 */ /* 0x000fca00078e0059 */
[----:B------:R-:W-:Y:S01]  /*5100*/  HMMA.16816.F32 R44, R80, R28, R44 ;  /* 0x0000001c502c723c */ /* 0x000fe2000000182c */
[----:B------:R-:W-:Y:S01]  /*5110*/  IMAD.MOV.U32 R28, RZ, RZ, R90 ;  /* 0x000000ffff1c7224 */ /* 0x000fe200078e005a */
[----:B------:R-:W-:Y:S01]  /*5120*/  LDSM.16.M88.4 R80, [R4+UR4+0xa000] ;  /* 0x00a000040450783b */ /* 0x000fe20008000200 */
[----:B------:R-:W-:-:S03]  /*5130*/  IMAD.MOV.U32 R29, RZ, RZ, R91 ;  /* 0x000000ffff1d7224 */ /* 0x000fc600078e005b */
[----:B------:R-:W-:Y:S02]  /*5140*/  LDSM.16.M88.4 R88, [R4+UR4+0xe000] ;  /* 0x00e000040458783b */ /* 0x000fe40008000200 */
[C---:B------:R-:W-:Y:S08]  /*5150*/  HMMA.16816.F32 R52, R64.reuse, R70, R52 ;  /* 0x000000464034723c */ /* 0x040ff00000001834 */
[C---:B------:R-:W-:Y:S08]  /*5160*/  HMMA.16816.F32 R56, R64.reuse, R26, R56 ;  /* 0x0000001a4038723c */ /* 0x040ff00000001838 */
[C---:B------:R-:W-:Y:S08]  /*5170*/  HMMA.16816.F32 R60, R64.reuse, R30, R60 ;  /* 0x0000001e403c723c */ /* 0x040ff0000000183c */
[----:B------:R-:W-:Y:S01]  /*5180*/  HMMA.16816.F32 R64, R64, R34, R76 ;  /* 0x000000224040723c */ /* 0x000fe2000000184c */
[----:B------:R-:W0:Y:S07]  /*5190*/  LDSM.16.M88.4 R76, [R4+UR4+0x8000] ;  /* 0x00800004044c783b */ /* 0x000e2e0008000200 */
[C---:B------:R-:W-:Y:S01]  /*51a0*/  HMMA.16816.F32 R68, R36.reuse, R70, R72 ;  /* 0x000000462444723c */ /* 0x040fe20000001848 */
[----:B------:R-:W1:Y:S07]  /*51b0*/  LDSM.16.MT88.4 R72, [R0+0x2000] ;  /* 0x002000000048783b */ /* 0x000e6e0000004200 */
[C---:B------:R-:W-:Y:S08]  /*51c0*/  HMMA.16816.F32 R40, R36.reuse, R26, R40 ;  /* 0x0000001a2428723c */ /* 0x040ff00000001828 */
[C---:B------:R-:W-:Y:S08]  /*51d0*/  HMMA.16816.F32 R44, R36.reuse, R30, R44 ;  /* 0x0000001e242c723c */ /* 0x040ff0000000182c */
[----:B------:R-:W-:Y:S01]  /*51e0*/  HMMA.16816.F32 R48, R36, R34, R48 ;  /* 0x000000222430723c */ /* 0x000fe20000001830 */
[----:B------:R-:W-:-:S02]  /*51f0*/  IMAD.MOV.U32 R38, RZ, RZ, R28 ;  /* 0x000000ffff267224 */ /* 0x000fc400078e001c */
[----:B------:R-:W-:Y:S02]  /*5200*/  IMAD.MOV.U32 R39, RZ, RZ, R29 ;  /* 0x000000ffff277224 */ /* 0x000fe400078e001d */
[----:B------:R-:W-:Y:S01]  /*5210*/  IMAD.MOV.U32 R34, RZ, RZ, R24 ;  /* 0x000000ffff227224 */ /* 0x000fe200078e0018 */
[----:B------:R-:W2:Y:S01]  /*5220*/  LDSM.16.MT88.4 R28, [R0+0x3000] ;  /* 0x00300000001c783b */ /* 0x000ea20000004200 */
[----:B------:R-:W-:-:S03]  /*5230*/  IMAD.MOV.U32 R35, RZ, RZ, R25 ;  /* 0x000000ffff237224 */ /* 0x000fc600078e0019 */
[----:B------:R-:W3:Y:S01]  /*5240*/  LDSM.16.MT88.4 R24, [R0+0x3080] ;  /* 0x003080000018783b */ /* 0x000ee20000004200 */
[-C--:B0-----:R-:W-:Y:S08]  /*5250*/  HMMA.16816.F32 R68, R92, R76.reuse, R68 ;  /* 0x0000004c5c44723c */ /* 0x081ff00000001844 */
[C---:B-1----:R-:W-:Y:S08]  /*5260*/  HMMA.16816.F32 R52, R72.reuse, R76, R52 ;  /* 0x0000004c4834723c */ /* 0x042ff00000001834 */
[C---:B------:R-:W-:Y:S08]  /*5270*/  HMMA.16816.F32 R56, R72.reuse, R80, R56 ;  /* 0x000000504838723c */ /* 0x040ff00000001838 */
[C---:B------:R-:W-:Y:S08]  /*5280*/  HMMA.16816.F32 R60, R72.reuse, R84, R60 ;  /* 0x00000054483c723c */ /* 0x040ff0000000183c */
[----:B------:R-:W-:Y:S01]  /*5290*/  HMMA.16816.F32 R64, R72, R88, R64 ;  /* 0x000000584840723c */ /* 0x000fe20000001840 */
[----:B------:R-:W-:Y:S01]  /*52a0*/  IMAD.MOV.U32 R33, RZ, RZ, R5 ;  /* 0x000000ffff217224 */ /* 0x000fe200078e0005 */
[----:B------:R-:W-:Y:S06]  /*52b0*/  LDSM.16.MT88.4 R72, [R0+0x4000] ;  /* 0x004000000048783b */ /* 0x000fec0000004200 */
[C---:B------:R-:W-:Y:S08]  /*52c0*/  HMMA.16816.F32 R40, R92.reuse, R80, R40 ;  /* 0x000000505c28723c */ /* 0x040ff00000001828 */
[C---:B------:R-:W-:Y:S08]  /*52d0*/  HMMA.16816.F32 R44, R92.reuse, R84, R44 ;  /* 0x000000545c2c723c */ /* 0x040ff0000000182c */
[----:B------:R-:W-:Y:S01]  /*52e0*/  HMMA.16816.F32 R48, R92, R88, R48 ;  /* 0x000000585c30723c */ /* 0x000fe20000001830 */
[----:B------:R-:W-:-:S02]  /*52f0*/  IMAD.MOV.U32 R92, RZ, RZ, R38 ;  /* 0x000000ffff5c7224 */ /* 0x000fc400078e0026 */
[----:B------:R-:W-:Y:S02]  /*5300*/  IMAD.MOV.U32 R93, RZ, RZ, R39 ;  /* 0x000000ffff5d7224 */ /* 0x000fe400078e0027 */
[----:B------:R-:W-:Y:S01]  /*5310*/  IMAD.MOV.U32 R94, RZ, RZ, R34 ;  /* 0x000000ffff5e7224 */ /* 0x000fe200078e0022 */
[----:B------:R-:W0:Y:S01]  /*5320*/  LDSM.16.M88.4 R36, [R3+UR4+0x8080] ;  /* 0x008080040324783b */ /* 0x000e220008000200 */
[----:B------:R-:W-:Y:S01]  /*5330*/  IMAD.MOV.U32 R95, RZ, RZ, R35 ;  /* 0x000000ffff5f7224 */ /* 0x000fe200078e0023 */
[C---:B--2---:R-:W-:Y:S01]  /*5340*/  HMMA.16816.F32 R52, R28.reuse, R78, R52 ;  /* 0x0000004e1c34723c */ /* 0x044fe20000001834 */
[----:B------:R-:W-:Y:S02]  /*5350*/  IMAD.MOV.U32 R88, RZ, RZ, R32 ;  /* 0x000000ffff587224 */ /* 0x000fe400078e0020 */
[----:B------:R-:W-:Y:S02]  /*5360*/  IMAD.MOV.U32 R89, RZ, RZ, R33 ;  /* 0x000000ffff597224 */ /* 0x000fe400078e0021 */
[----:B------:R-:W1:Y:S03]  /*5370*/  LDSM.16.M88.4 R32, [R3+UR4+0xa080] ;  /* 0x00a080040320783b */ /* 0x000e660008000200 */
[C---:B------:R-:W-:Y:S08]  /*5380*/  HMMA.16816.F32 R56, R28.reuse, R82, R56 ;  /* 0x000000521c38723c */ /* 0x040ff00000001838 */
[C---:B------:R-:W-:Y:S08]  /*5390*/  HMMA.16816.F32 R60, R28.reuse, R86, R60 ;  /* 0x000000561c3c723c */ /* 0x040ff0000000183c */
[----:B------:R-:W-:Y:S01]  /*53a0*/  HMMA.16816.F32 R64, R28, R90, R64 ;  /* 0x0000005a1c40723c */ /* 0x000fe20000001840 */
[----:B------:R-:W2:Y:S07]  /*53b0*/  LDSM.16.M88.4 R28, [R3+UR4+0xc080] ;  /* 0x00c08004031c783b */ /* 0x000eae0008000200 */
[C---:B---3--:R-:W-:Y:S01]  /*53c0*/  HMMA.16816.F32 R68, R24.reuse, R78, R68 ;  /* 0x0000004e1844723c */ /* 0x048fe20000001844 */
[----:B------:R3:W4:Y:S07]  /*53d0*/  LDSM.16.M88.4 R76, [R3+UR4+0xe080] ;  /* 0x00e08004034c783b */ /* 0x00072e0008000200 */
[C---:B------:R-:W-:Y:S01]  /*53e0*/  HMMA.16816.F32 R40, R24.reuse, R82, R40 ;  /* 0x000000521828723c */ /* 0x040fe20000001828 */
[----:B------:R-:W5:Y:S01]  /*53f0*/  LDSM.16.MT88.4 R80, [R0+0x4080] ;  /* 0x004080000050783b */ /* 0x000f620000004200 */
[----:B---3--:R-:W3:Y:S06]  /*5400*/  LDC R3, c[0x0][0x3ac] ;  /* 0x0000eb00ff037b82 */ /* 0x008eec0000000800 */
[C---:B------:R-:W-:Y:S01]  /*5410*/  HMMA.16816.F32 R84, R24.reuse, R86, R44 ;  /* 0x000000561854723c */ /* 0x040fe2000000182c */
[----:B------:R-:W3:Y:S07]  /*5420*/  LDSM.16.MT88.4 R44, [R0+0x5000] ;  /* 0x00500000002c783b */ /* 0x000eee0000004200 */
[----:B------:R-:W-:Y:S01]  /*5430*/  HMMA.16816.F32 R48, R24, R90, R48 ;  /* 0x0000005a1830723c */ /* 0x000fe20000001830 */
[----:B------:R-:W3:Y:S07]  /*5440*/  LDSM.16.MT88.4 R24, [R0+0x5080] ;  /* 0x005080000018783b */ /* 0x000eee0000004200 */
[C---:B0-----:R-:W-:Y:S08]  /*5450*/  HMMA.16816.F32 R52, R72.reuse, R36, R52 ;  /* 0x000000244834723c */ /* 0x041ff00000001834 */
[C---:B-1----:R-:W-:Y:S08]  /*5460*/  HMMA.16816.F32 R56, R72.reuse, R32, R56 ;  /* 0x000000204838723c */ /* 0x042ff00000001838 */
[C---:B--2---:R-:W-:Y:S08]  /*5470*/  HMMA.16816.F32 R60, R72.reuse, R28, R60 ;  /* 0x0000001c483c723c */ /* 0x044ff0000000183c */
[----:B----4-:R-:W-:Y:S01]  /*5480*/  HMMA.16816.F32 R64, R72, R76, R64 ;  /* 0x0000004c4840723c */ /* 0x010fe20000001840 */
[----:B------:R-:W-:Y:S07]  /*5490*/  LDSM.16.M88.4 R72, [R4+UR4+0x8080] ;  /* 0x008080040448783b */ /* 0x000fee0008000200 */
[----:B-----5:R-:W-:Y:S01]  /*54a0*/  HMMA.16816.F32 R68, R80, R36, R68 ;  /* 0x000000245044723c */ /* 0x020fe20000001844 */
[----:B------:R-:W-:-:S02]  /*54b0*/  IMAD.MOV.U32 R36, RZ, RZ, R88 ;  /* 0x000000ffff247224 */ /* 0x000fc400078e0058 */
[----:B------:R-:W-:-:S05]  /*54c0*/  IMAD.MOV.U32 R37, RZ, RZ, R89 ;  /* 0x000000ffff257224 */ /* 0x000fca00078e0059 */
[----:B------:R-:W-:Y:S01]  /*54d0*/  HMMA.16816.F32 R40, R80, R32, R40 ;  /* 0x000000205028723c */ /* 0x000fe20000001828 */
[----:B------:R-:W-:Y:S02]  /*54e0*/  IMAD.MOV.U32 R32, RZ, RZ, R94 ;  /* 0x000000ffff207224 */ /* 0x000fe400078e005e */
[----:B------:R-:W-:-:S05]  /*54f0*/  IMAD.MOV.U32 R33, RZ, RZ, R95 ;  /* 0x000000ffff217224 */ /* 0x000fca00078e005f */
[C---:B------:R-:W-:Y:S01]  /*5500*/  HMMA.16816.F32 R84, R80.reuse, R28, R84 ;  /* 0x0000001c5054723c */ /* 0x040fe20000001854 */
[----:B------:R-:W-:Y:S02]  /*5510*/  IMAD.MOV.U32 R28, RZ, RZ, R92 ;  /* 0x000000ffff1c7224 */ /* 0x000fe400078e005c */
[----:B------:R-:W-:Y:S02]  /*5520*/  IMAD.MOV.U32 R29, RZ, RZ, R93 ;  /* 0x000000ffff1d7224 */ /* 0x000fe400078e005d */
[----:B------:R-:W0:Y:S03]  /*5530*/  LDSM.16.MT88.4 R92, [R0+0x6000] ;  /* 0x00600000005c783b */ /* 0x000e260000004200 */
[----:B------:R-:W-:Y:S01]  /*5540*/  HMMA.16816.F32 R80, R80, R76, R48 ;  /* 0x0000004c5050723c */ /* 0x000fe20000001830 */
[----:B------:R-:W-:Y:S07]  /*5550*/  LDSM.16.M88.4 R48, [R4+UR4+0xe080] ;  /* 0x00e080040430783b */ /* 0x000fee0008000200 */
[C---:B---3--:R-:W-:Y:S08]  /*5560*/  HMMA.16816.F32 R52, R44.reuse, R38, R52 ;  /* 0x000000262c34723c */ /* 0x048ff00000001834 */
[C---:B------:R-:W-:Y:S08]  /*5570*/  HMMA.16816.F32 R56, R44.reuse, R34, R56 ;  /* 0x000000222c38723c */ /* 0x040ff00000001838 */
[C---:B------:R-:W-:Y:S08]  /*5580*/  HMMA.16816.F32 R60, R44.reuse, R30, R60 ;  /* 0x0000001e2c3c723c */ /* 0x040ff0000000183c */
[----:B------:R-:W-:Y:S01]  /*5590*/  HMMA.16816.F32 R88, R44, R78, R64 ;  /* 0x0000004e2c58723c */ /* 0x000fe20000001840 */
[----:B------:R-:W1:Y:S04]  /*55a0*/  LDSM.16.M88.4 R64, [R4+UR4+0xa080] ;  /* 0x00a080040440783b */ /* 0x000e680008000200 */
[----:B------:R-:W2:Y:S01]  /*55b0*/  LDSM.16.M88.4 R44, [R4+UR4+0xc080] ;  /* 0x00c08004042c783b */ /* 0x000ea20008000200 */
[----:B------:R-:W-:-:S02]  /*55c0*/  IMAD.SHL.U32 R3, R3, 0x80, RZ ;  /* 0x0000008003037824 */ /* 0x000fc400078e00ff */
[----:B------:R-:W-:Y:S01]  /*55d0*/  HMMA.16816.F32 R68, R24, R38, R68 ;  /* 0x000000261844723c */ /* 0x000fe20000001844 */
[----:B------:R-:W3:Y:S01]  /*55e0*/  LDL.LU.64 R38, [R1+0x18] ;  /* 0x0000180001267983 */ /* 0x000ee20000300a00 */
[----:B------:R-:W-:-:S04]  /*55f0*/  IMAD.WIDE R102, R3, 0x2, R102 ;  /* 0x0000000203667825 */ /* 0x000fc800078e0266 */
[C---:B------:R-:W-:Y:S02]  /*5600*/  IMAD.WIDE R104, R3.reuse, 0x2, R104 ;  /* 0x0000000203687825 */ /* 0x040fe400078e0268 */
[----:B------:R-:W-:Y:S01]  /*5610*/  HMMA.16816.F32 R40, R24, R34, R40 ;  /* 0x000000221828723c */ /* 0x000fe20000001828 */
[----:B------:R-:W4:Y:S01]  /*5620*/  LDL.LU.64 R34, [R1+0x10] ;  /* 0x0000100001227983 */ /* 0x000f220000300a00 */
[----:B------:R-:W-:-:S06]  /*5630*/  IMAD.WIDE R100, R3, 0x2, R100 ;  /* 0x0000000203647825 */ /* 0x000fcc00078e0264 */
[----:B------:R-:W-:Y:S01]  /*5640*/  HMMA.16816.F32 R84, R24, R30, R84 ;  /* 0x0000001e1854723c */ /* 0x000fe20000001854 */
[----:B------:R-:W5:Y:S01]  /*5650*/  LDL.LU.64 R30, [R1+0x20] ;  /* 0x00002000011e7983 */ /* 0x000f620000300a00 */
[----:B------:R-:W-:-:S06]  /*5660*/  IMAD.WIDE R6, R3, 0x2, R6 ;  /* 0x0000000203067825 */ /* 0x000fcc00078e0206 */
[----:B------:R-:W-:Y:S01]  /*5670*/  HMMA.16816.F32 R80, R24, R78, R80 ;  /* 0x0000004e1850723c */ /* 0x000fe20000001850 */
[----:B------:R-:W3:Y:S01]  /*5680*/  LDL.LU.64 R26, [R1+0x8] ;  /* 0x00000800011a7983 */ /* 0x000ee20000300a00 */
[----:B------:R-:W-:-:S03]  /*5690*/  IMAD.WIDE R16, R3, 0x2, R16 ;  /* 0x0000000203107825 */ /* 0x000fc600078e0210 */
[----:B------:R-:W-:Y:S04]  /*56a0*/  STL [R1+0x60], R102 ;  /* 0x0000606601007387 */ /* 0x000fe80000100800 */
[----:B------:R-:W-:Y:S01]  /*56b0*/  STL [R1+0x5c], R103 ;  /* 0x00005c6701007387 */ /* 0x000fe20000100800 */
[----:B------:R-:W-:-:S03]  /*56c0*/  IMAD.WIDE R8, R3, 0x2, R8 ;  /* 0x0000000203087825 */ /* 0x000fc600078e0208 */
[----:B------:R0:W-:Y:S04]  /*56d0*/  STL [R1+0x58], R104 ;  /* 0x0000586801007387 */ /* 0x0001e80000100800 */
[----:B------:R0:W-:Y:S01]  /*56e0*/  STL [R1+0x54], R105 ;  /* 0x0000546901007387 */ /* 0x0001e20000100800 */
[----:B------:R-:W-:-:S03]  /*56f0*/  IMAD.WIDE R10, R3, 0x2, R10 ;  /* 0x00000002030a7825 */ /* 0x000fc600078e020a */
[----:B------:R-:W-:Y:S04]  /*5700*/  STL [R1+0x50], R100 ;  /* 0x0000506401007387 */ /* 0x000fe80000100800 */
[----:B------:R-:W-:Y:S01]  /*5710*/  STL [R1+0x4c], R101 ;  /* 0x00004c6501007387 */ /* 0x000fe20000100800 */
[----:B------:R-:W-:-:S03]  /*5720*/  IMAD.WIDE R18, R3, 0x2, R18 ;  /* 0x0000000203127825 */ /* 0x000fc600078e0212 */
[----:B------:R-:W-:Y:S04]  /*5730*/  STL [R1+0x48], R6 ;  /* 0x0000480601007387 */ /* 0x000fe80000100800 */
[----:B------:R-:W-:Y:S04]  /*5740*/  STL [R1+0x44], R7 ;  /* 0x0000440701007387 */ /* 0x000fe80000100800 */
[----:B------:R-:W-:Y:S04]  /*5750*/  STL [R1+0x40], R16 ;  /* 0x0000401001007387 */ /* 0x000fe80000100800 */
[----:B------:R-:W-:Y:S04]  /*5760*/  STL [R1+0x3c], R17 ;  /* 0x00003c1101007387 */ /* 0x000fe80000100800 */
[----:B------:R-:W-:Y:S01]  /*5770*/  STL [R1+0x38], R8 ;  /* 0x0000380801007387 */ /* 0x000fe20000100800 */
[C---:B0-----:R-:W-:Y:S03]  /*5780*/  HMMA.16816.F32 R52, R92.reuse, R72, R52 ;  /* 0x000000485c34723c */ /* 0x041fe60000001834 */
[----:B------:R0:W-:Y:S04]  /*5790*/  STL [R1+0x34], R9 ;  /* 0x0000340901007387 */ /* 0x0001e80000100800 */
[----:B------:R-:W-:Y:S01]  /*57a0*/  STL [R1+0x30], R10 ;  /* 0x0000300a01007387 */ /* 0x000fe20000100800 */
[C---:B-1----:R-:W-:Y:S03]  /*57b0*/  HMMA.16816.F32 R56, R92.reuse, R64, R56 ;  /* 0x000000405c38723c */ /* 0x042fe60000001838 */
[----:B------:R-:W-:Y:S04]  /*57c0*/  STL [R1+0x2c], R11 ;  /* 0x00002c0b01007387 */ /* 0x000fe80000100800 */
[----:B------:R-:W-:Y:S01]  /*57d0*/  STL [R1+0x28], R18 ;  /* 0x0000281201007387 */ /* 0x000fe20000100800 */
[C---:B--2---:R-:W-:Y:S08]  /*57e0*/  HMMA.16816.F32 R60, R92.reuse, R44, R60 ;  /* 0x0000002c5c3c723c */ /* 0x044ff0000000183c */
[----:B------:R-:W-:Y:S01]  /*57f0*/  HMMA.16816.F32 R88, R92, R48, R88 ;  /* 0x000000305c58723c */ /* 0x000fe20000001858 */
[----:B------:R-:W2:Y:S01]  /*5800*/  LDL.LU.64 R92, [R1] ;  /* 0x00000000015c7983 */ /* 0x000ea20000300a00 */
[----:B------:R-:W-:-:S04]  /*5810*/  IMAD.WIDE R12, R3, 0x2, R12 ;  /* 0x00000002030c7825 */ /* 0x000fc800078e020c */
[----:B------:R-:W-:Y:S02]  /*5820*/  IMAD.MOV.U32 R104, RZ, RZ, R12 ;  /* 0x000000ffff687224 */ /* 0x000fe400078e000c */
[----:B------:R-:W-:Y:S02]  /*5830*/  IMAD.MOV.U32 R103, RZ, RZ, R13 ;  /* 0x000000ffff677224 */ /* 0x000fe400078e000d */
[----:B------:R-:W-:Y:S02]  /*5840*/  IMAD.WIDE R12, R3, 0x2, R22 ;  /* 0x00000002030c7825 */ /* 0x000fe400078e0216 */
[----:B------:R-:W5:Y:S02]  /*5850*/  LDL.LU.64 R22, [R1+0x168] ;  /* 0x0001680001167983 */ /* 0x000f640000300a00 */
[----:B------:R-:W-:Y:S02]  /*5860*/  IMAD.MOV.U32 R76, RZ, RZ, R96 ;  /* 0x000000ffff4c7224 */ /* 0x000fe400078e0060 */
[----:B------:R-:W-:-:S02]  /*5870*/  IMAD.MOV.U32 R77, RZ, RZ, R97 ;  /* 0x000000ffff4d7224 */ /* 0x000fc400078e0061 */
[----:B------:R-:W-:Y:S02]  /*5880*/  IMAD.MOV.U32 R4, RZ, RZ, R98 ;  /* 0x000000ffff047224 */ /* 0x000fe400078e0062 */
[----:B------:R-:W-:Y:S02]  /*5890*/  IMAD.MOV.U32 R5, RZ, RZ, R99 ;  /* 0x000000ffff057224 */ /* 0x000fe400078e0063 */
[----:B------:R-:W1:Y:S01]  /*58a0*/  LDSM.16.MT88.4 R96, [R0+0x6080] ;  /* 0x006080000060783b */ /* 0x000e620000004200 */
[----:B------:R-:W-:Y:S02]  /*58b0*/  IMAD.MOV.U32 R24, RZ, RZ, R76 ;  /* 0x000000ffff187224 */ /* 0x000fe400078e004c */
[----:B------:R-:W-:Y:S02]  /*58c0*/  IMAD.MOV.U32 R25, RZ, RZ, R77 ;  /* 0x000000ffff197224 */ /* 0x000fe400078e004d */
[----:B------:R-:W1:Y:S01]  /*58d0*/  LDSM.16.MT88.4 R76, [R0+0x7000] ;  /* 0x00700000004c783b */ /* 0x000e620000004200 */
[----:B------:R-:W-:-:S03]  /*58e0*/  IMAD.MOV.U32 R105, RZ, RZ, R19 ;  /* 0x000000ffff697224 */ /* 0x000fc600078e0013 */
[----:B------:R0:W1:Y:S01]  /*58f0*/  LDSM.16.MT88.4 R16, [R0+0x7080] ;  /* 0x007080000010783b */ /* 0x0000620000004200 */
[----:B------:R-:W-:-:S04]  /*5900*/  IMAD.WIDE R14, R3, 0x2, R14 ;  /* 0x00000002030e7825 */ /* 0x000fc800078e020e */
[C---:B0-----:R-:W-:Y:S01]  /*5910*/  IMAD.WIDE R8, R3.reuse, 0x2, R112 ;  /* 0x0000000203087825 */ /* 0x041fe200078e0270 */
[----:B------:R-:W0:Y:S01]  /*5920*/  LDC R0, c[0x0][0x3a8] ;  /* 0x0000ea00ff007b82 */ /* 0x000e220000000800 */
[----:B-1----:R-:W-:Y:S02]  /*5930*/  HMMA.16816.F32 R68, R96, R72, R68 ;  /* 0x000000486044723c */ /* 0x002fe40000001844 */
[----:B------:R-:W-:Y:S02]  /*5940*/  IMAD.MOV.U32 R72, RZ, RZ, R4 ;  /* 0x000000ffff487224 */ /* 0x000fe400078e0004 */
[----:B------:R-:W-:Y:S02]  /*5950*/  IMAD.MOV.U32 R73, RZ, RZ, R5 ;  /* 0x000000ffff497224 */ /* 0x000fe400078e0005 */
[----:B------:R-:W-:-:S04]  /*5960*/  IMAD.WIDE R4, R3, 0x2, R106 ;  /* 0x0000000203047825 */ /* 0x000fc800078e026a */
        /* <DEDUP_REMOVED lines=8> */
[----:B------:R-:W-:Y:S01]  /*59f0*/  IMAD.WIDE R4, R3, 0x2, R118 ;  /* 0x0000000203047825 */ /* 0x000fe200078e0276 */
[----:B------:R-:W-:Y:S03]  /*5a00*/  HMMA.16816.F32 R40, R96, R64, R40 ;  /* 0x000000406028723c */ /* 0x000fe60000001828 */
[----:B------:R-:W-:Y:S02]  /*5a10*/  IMAD.MOV.U32 R119, RZ, RZ, R4 ;  /* 0x000000ffff777224 */ /* 0x000fe400078e0004 */
[----:B------:R-:W-:-:S02]  /*5a20*/  IMAD.MOV.U32 R118, RZ, RZ, R5 ;  /* 0x000000ffff767224 */ /* 0x000fc400078e0005 */
[C---:B------:R-:W-:Y:S01]  /*5a30*/  IMAD.WIDE R4, R3.reuse, 0x2, R72 ;  /* 0x0000000203047825 */ /* 0x040fe200078e0248 */
[----:B------:R-:W-:Y:S03]  /*5a40*/  HMMA.16816.F32 R84, R96, R44, R84 ;  /* 0x0000002c6054723c */ /* 0x000fe60000001854 */
[----:B------:R-:W-:-:S05]  /*5a50*/  IMAD.WIDE R6, R3, 0x2, R108 ;  /* 0x0000000203067825 */ /* 0x000fca00078e026c */
[----:B------:R-:W-:Y:S01]  /*5a60*/  HMMA.16816.F32 R80, R96, R48, R80 ;  /* 0x000000306050723c */ /* 0x000fe20000001850 */
[----:B------:R-:W-:Y:S02]  /*5a70*/  IMAD.MOV.U32 R100, RZ, RZ, R14 ;  /* 0x000000ffff647224 */ /* 0x000fe400078e000e */
[----:B------:R-:W-:Y:S02]  /*5a80*/  IMAD.MOV.U32 R99, RZ, RZ, R15 ;  /* 0x000000ffff637224 */ /* 0x000fe400078e000f */
[----:B------:R-:W-:Y:S02]  /*5a90*/  IMAD.MOV.U32 R112, RZ, RZ, R9 ;  /* 0x000000ffff707224 */ /* 0x000fe400078e0009 */
[----:B------:R-:W-:-:S04]  /*5aa0*/  IMAD.WIDE R20, R3, 0x2, R20 ;  /* 0x0000000203147825 */ /* 0x000fc800078e0214 */
[----:B------:R-:W-:Y:S02]  /*5ab0*/  IMAD.MOV.U32 R11, RZ, RZ, R4 ;  /* 0x000000ffff0b7224 */ /* 0x000fe400078e0004 */
[----:B------:R-:W-:Y:S02]  /*5ac0*/  IMAD.MOV.U32 R9, RZ, RZ, R5 ;  /* 0x000000ffff097224 */ /* 0x000fe400078e0005 */
[----:B------:R-:W-:Y:S02]  /*5ad0*/  IMAD.MOV.U32 R109, RZ, RZ, R6 ;  /* 0x000000ffff6d7224 */ /* 0x000fe400078e0006 */
[----:B------:R-:W-:Y:S02]  /*5ae0*/  IMAD.MOV.U32 R108, RZ, RZ, R7 ;  /* 0x000000ffff6c7224 */ /* 0x000fe400078e0007 */
[----:B------:R-:W-:Y:S01]  /*5af0*/  IMAD.WIDE R4, R3, 0x2, R24 ;  /* 0x0000000203047825 */ /* 0x000fe200078e0218 */
[----:B------:R-:W-:-:S03]  /*5b00*/  UIADD3 UR5, UPT, UPT, UR5, -0x1, URZ ;  /* 0xffffffff05057890 */ /* 0x000fc6000fffe0ff */
[----:B------:R-:W-:-:S04]  /*5b10*/  IMAD.WIDE R6, R3, 0x2, R116 ;  /* 0x0000000203067825 */ /* 0x000fc800078e0274 */
[----:B------:R-:W-:Y:S02]  /*5b20*/  IMAD.MOV.U32 R113, RZ, RZ, R8 ;  /* 0x000000ffff717224 */ /* 0x000fe400078e0008 */
[----:B------:R-:W-:Y:S02]  /*5b30*/  IMAD.MOV.U32 R101, RZ, RZ, R21 ;  /* 0x000000ffff657224 */ /* 0x000fe400078e0015 */
[----:B------:R-:W-:Y:S02]  /*5b40*/  IMAD.MOV.U32 R21, RZ, RZ, R5 ;  /* 0x000000ffff157224 */ /* 0x000fe400078e0005 */
[----:B------:R-:W-:Y:S02]  /*5b50*/  IMAD.MOV.U32 R116, RZ, RZ, R7 ;  /* 0x000000ffff747224 */ /* 0x000fe400078e0007 */
[----:B------:R-:W-:Y:S01]  /*5b60*/  IMAD.MOV.U32 R102, RZ, RZ, R20 ;  /* 0x000000ffff667224 */ /* 0x000fe200078e0014 */
[----:B------:R-:W-:Y:S01]  /*5b70*/  UISETP.NE.U32.AND UP0, UPT, UR5, URZ, UPT ;  /* 0x000000ff0500728c */ /* 0x000fe2000bf05070 */
[----:B------:R-:W-:Y:S01]  /*5b80*/  HMMA.16816.F32 R52, R76, R74, R52 ;  /* 0x0000004a4c34723c */ /* 0x000fe20000001834 */
[----:B------:R-:W-:-:S04]  /*5b90*/  IMAD.WIDE R120, R3, 0x2, R120 ;  /* 0x0000000203787825 */ /* 0x000fc800078e0278 */
[----:B------:R-:W-:-:S03]  /*5ba0*/  IMAD.WIDE R122, R3, 0x2, R122 ;  /* 0x00000002037a7825 */ /* 0x000fc600078e027a */
[----:B------:R-:W-:Y:S01]  /*5bb0*/  HMMA.16816.F32 R56, R76, R66, R56 ;  /* 0x000000424c38723c */ /* 0x000fe20000001838 */
[----:B------:R-:W-:-:S04]  /*5bc0*/  IMAD.WIDE R124, R3, 0x2, R124 ;  /* 0x00000002037c7825 */ /* 0x000fc800078e027c */
[----:B0-----:R-:W-:-:S03]  /*5bd0*/  IMAD.SHL.U32 R0, R0, 0x80, RZ ;  /* 0x0000008000007824 */ /* 0x001fc600078e00ff */
[----:B------:R-:W-:Y:S01]  /*5be0*/  HMMA.16816.F32 R60, R76, R46, R60 ;  /* 0x0000002e4c3c723c */ /* 0x000fe2000000183c */
[----:B------:R-:W-:-:S07]  /*5bf0*/  IMAD.MOV.U32 R117, RZ, RZ, R6 ;  /* 0x000000ffff757224 */ /* 0x000fce00078e0006 */
[----:B------:R-:W-:Y:S01]  /*5c00*/  HMMA.16816.F32 R76, R76, R50, R88 ;  /* 0x000000324c4c723c */ /* 0x000fe20000001858 */
[----:B------:R-:W-:Y:S02]  /*5c10*/  IMAD.MOV.U32 R98, RZ, RZ, R120 ;  /* 0x000000ffff627224 */ /* 0x000fe400078e0078 */
[----:B------:R-:W-:-:S05]  /*5c20*/  IMAD.MOV.U32 R97, RZ, RZ, R121 ;  /* 0x000000ffff617224 */ /* 0x000fca00078e0079 */
[----:B------:R-:W-:Y:S01]  /*5c30*/  HMMA.16816.F32 R72, R16, R74, R68 ;  /* 0x0000004a1048723c */ /* 0x000fe20000001844 */
[----:B------:R-:W-:Y:S02]  /*5c40*/  IMAD.MOV.U32 R96, RZ, RZ, R122 ;  /* 0x000000ffff607224 */ /* 0x000fe400078e007a */
[----:B------:R-:W-:-:S05]  /*5c50*/  IMAD.MOV.U32 R95, RZ, RZ, R123 ;  /* 0x000000ffff5f7224 */ /* 0x000fca00078e007b */
[----:B------:R-:W-:Y:S01]  /*5c60*/  HMMA.16816.F32 R40, R16, R66, R40 ;  /* 0x000000421028723c */ /* 0x000fe20000001828 */
[----:B------:R-:W-:Y:S02]  /*5c70*/  IMAD.MOV.U32 R10, RZ, RZ, R124 ;  /* 0x000000ffff0a7224 */ /* 0x000fe400078e007c */
[----:B------:R-:W-:-:S05]  /*5c80*/  IMAD.MOV.U32 R6, RZ, RZ, R125 ;  /* 0x000000ffff067224 */ /* 0x000fca00078e007d */
[C---:B------:R-:W-:Y:S08]  /*5c90*/  HMMA.16816.F32 R44, R16.reuse, R46, R84 ;  /* 0x0000002e102c723c */ /* 0x040ff00000001854 */
[----:B------:R-:W-:Y:S01]  /*5ca0*/  HMMA.16816.F32 R48, R16, R50, R80 ;  /* 0x000000321030723c */ /* 0x000fe20000001850 */
[----:B------:R-:W-:Y:S01]  /*5cb0*/  IMAD.WIDE R16, R3, 0x2, R28 ;  /* 0x0000000203107825 */ /* 0x000fe200078e021c */
[----:B------:R-:W-:-:S03]  /*5cc0*/  UIADD3 UR7, UPT, UPT, UR7, -0x80, URZ ;  /* 0xffffff8007077890 */ /* 0x000fc6000fffe0ff */
[----:B----4-:R-:W-:-:S04]  /*5cd0*/  IMAD.WIDE R24, R3, 0x2, R34 ;  /* 0x0000000203187825 */ /* 0x010fc800078e0222 */
[----:B---3--:R-:W-:-:S04]  /*5ce0*/  IMAD.WIDE R26, R3, 0x2, R26 ;  /* 0x00000002031a7825 */ /* 0x008fc800078e021a */
[----:B------:R-:W-:Y:S02]  /*5cf0*/  IMAD.MOV.U32 R20, RZ, RZ, R27 ;  /* 0x000000ffff147224 */ /* 0x000fe400078e001b */
[----:B------:R-:W-:Y:S02]  /*5d00*/  IMAD.MOV.U32 R35, RZ, RZ, R24 ;  /* 0x000000ffff237224 */ /* 0x000fe400078e0018 */
[----:B--2---:R-:W-:-:S04]  /*5d10*/  IMAD.WIDE R14, R3, 0x2, R92 ;  /* 0x00000002030e7825 */ /* 0x004fc800078e025c */
[----:B------:R-:W-:Y:S02]  /*5d20*/  IMAD.MOV.U32 R8, RZ, RZ, R15 ;  /* 0x000000ffff087224 */ /* 0x000fe400078e000f */
        /* <DEDUP_REMOVED lines=8> */
[----:B-----5:R-:W-:-:S04]  /*5db0*/  IMAD.WIDE R4, R3, 0x2, R30 ;  /* 0x0000000203047825 */ /* 0x020fc800078e021e */
[----:B------:R-:W-:Y:S02]  /*5dc0*/  IMAD.MOV.U32 R90, RZ, RZ, R4 ;  /* 0x000000ffff5a7224 */ /* 0x000fe400078e0004 */
[----:B------:R-:W-:Y:S02]  /*5dd0*/  IMAD.MOV.U32 R91, RZ, RZ, R5 ;  /* 0x000000ffff5b7224 */ /* 0x000fe400078e0005 */
[----:B------:R-:W-:-:S04]  /*5de0*/  IMAD.WIDE R4, R3, 0x2, R32 ;  /* 0x0000000203047825 */ /* 0x000fc800078e0220 */
[----:B------:R-:W-:Y:S02]  /*5df0*/  IMAD.MOV.U32 R36, RZ, RZ, R25 ;  /* 0x000000ffff247224 */ /* 0x000fe400078e0019 */
[----:B------:R-:W-:Y:S02]  /*5e00*/  IMAD.MOV.U32 R39, RZ, RZ, R26 ;  /* 0x000000ffff277224 */ /* 0x000fe400078e001a */
[----:B------:R-:W-:Y:S02]  /*5e10*/  IMAD.MOV.U32 R64, RZ, RZ, R27 ;  /* 0x000000ffff407224 */ /* 0x000fe400078e001b */
[----:B------:R-:W-:-:S04]  /*5e20*/  IMAD.WIDE R22, R0, 0x2, R22 ;  /* 0x0000000200167825 */ /* 0x000fc800078e0216 */
[----:B------:R-:W-:Y:S02]  /*5e30*/  IMAD.MOV.U32 R30, RZ, RZ, R16 ;  /* 0x000000ffff1e7224 */ /* 0x000fe400078e0010 */
[----:B------:R-:W-:Y:S02]  /*5e40*/  IMAD.MOV.U32 R92, RZ, RZ, R17 ;  /* 0x000000ffff5c7224 */ /* 0x000fe400078e0011 */
[----:B------:R-:W-:Y:S02]  /*5e50*/  IMAD.MOV.U32 R93, RZ, RZ, R4 ;  /* 0x000000ffff5d7224 */ /* 0x000fe400078e0004 */
[----:B------:R-:W-:Y:S01]  /*5e60*/  IMAD.MOV.U32 R94, RZ, RZ, R5 ;  /* 0x000000ffff5e7224 */ /* 0x000fe200078e0005 */
[----:B------:R-:W-:Y:S06]  /*5e70*/  BRA.U UP0, `(.L_x_2) ;  /* 0xffffffd100947547 */ /* 0x000fec000b83ffff */
[----:B------:R-:W-:Y:S02]  /*5e80*/  F2FP.F16.F32.PACK_AB R10, R43, R75 ;  /* 0x0000004b2b0a723e */ /* 0x000fe400000000ff */
[----:B------:R-:W-:Y:S02]  /*5e90*/  F2FP.F16.F32.PACK_AB R12, R59, R55 ;  /* 0x000000373b0c723e */ /* 0x000fe400000000ff */
[----:B------:R-:W-:Y:S02]  /*5ea0*/  F2FP.F16.F32.PACK_AB R2, R41, R73 ;  /* 0x000000492902723e */ /* 0x000fe400000000ff */
[----:B------:R-:W-:Y:S02]  /*5eb0*/  F2FP.F16.F32.PACK_AB R4, R57, R53 ;  /* 0x000000353904723e */ /* 0x000fe400000000ff */
[----:B------:R-:W-:Y:S02]  /*5ec0*/  F2FP.F16.F32.PACK_AB R11, R51, R47 ;  /* 0x0000002f330b723e */ /* 0x000fe400000000ff */
[----:B------:R-:W-:-:S02]  /*5ed0*/  F2FP.F16.F32.PACK_AB R43, R50, R46 ;  /* 0x0000002e322b723e */ /* 0x000fc400000000ff */
        /* <DEDUP_REMOVED lines=9> */
[----:B------:R-:W-:-:S07]  /*5f70*/  F2FP.F16.F32.PACK_AB R52, R56, R52 ;  /* 0x000000343834723e */ /* 0x000fce00000000ff */
.L_x_1:
[----:B-1----:R-:W2:Y:S01]  /*5f80*/  LDL.LU R0, [R1+0x164] ;  /* 0x0001640001007983 */ /* 0x002ea20000300800 */
[----:B------:R-:W1:Y:S01]  /*5f90*/  S2UR UR5, SR_CgaCtaId ;  /* 0x00000000000579c3 */ /* 0x000e620000008800 */
[----:B------:R-:W3:Y:S01]  /*5fa0*/  S2R R17, SR_TID.X ;  /* 0x0000000000117919 */ /* 0x000ee20000002100 */
[----:B------:R-:W-:Y:S01]  /*5fb0*/  UMOV UR4, 0x400 ;  /* 0x0000040000047882 */ /* 0x000fe20000000000 */
[----:B------:R-:W4:Y:S01]  /*5fc0*/  LDCU.128 UR12, c[0x0][0x390] ;  /* 0x00007200ff0c77ac */ /* 0x000f220008000c00 */
[----:B------:R-:W4:Y:S01]  /*5fd0*/  LDL.LU R18, [R1+0x160] ;  /* 0x0001600001127983 */ /* 0x000f220000300800 */
[----:B------:R-:W5:Y:S03]  /*5fe0*/  LDCU UR6, c[0x0][0x3b8] ;  /* 0x00007700ff0677ac */ /* 0x000f660008000800 */
[----:B------:R-:W5:Y:S04]  /*5ff0*/  LDL.LU R21, [R1+0x15c] ;  /* 0x00015c0001157983 */ /* 0x000f680000300800 */
[----:B------:R-:W4:Y:S04]  /*6000*/  LDL.LU R19, [R1+0x158] ;  /* 0x0001580001137983 */ /* 0x000f280000300800 */
[----:B------:R-:W4:Y:S04]  /*6010*/  LDL.LU R20, [R1+0x154] ;  /* 0x0001540001147983 */ /* 0x000f280000300800 */
[----:B------:R-:W4:Y:S04]  /*6020*/  LDL.LU R16, [R1+0x150] ;  /* 0x0001500001107983 */ /* 0x000f280000300800 */
[----:B------:R-:W4:Y:S04]  /*6030*/  LDL.LU R32, [R1+0x14c] ;  /* 0x00014c0001207983 */ /* 0x000f280000300800 */
[----:B------:R-:W4:Y:S04]  /*6040*/  LDL.LU R31, [R1+0x148] ;  /* 0x00014800011f7983 */ /* 0x000f280000300800 */
[----:B------:R-:W4:Y:S04]  /*6050*/  LDL.LU R33, [R1+0x144] ;  /* 0x0001440001217983 */ /* 0x000f280000300800 */
[----:B0-----:R-:W4:Y:S01]  /*6060*/  LDL.LU R30, [R1+0x140] ;  /* 0x00014000011e7983 */ /* 0x001f220000300800 */
[C---:B---3--:R-:W-:Y:S01]  /*6070*/  IMAD.SHL.U32 R6, R17.reuse, 0x10, RZ ;  /* 0x0000001011067824 */ /* 0x048fe200078e00ff */
[--C-:B------:R-:W-:Y:S01]  /*6080*/  SHF.R.S32.HI R14, RZ, 0x4, R17.reuse ;  /* 0x00000004ff0e7819 */ /* 0x100fe20000011411 */
[C---:B------:R-:W-:Y:S01]  /*6090*/  IMAD.SHL.U32 R7, R17.reuse, 0x4, RZ ;  /* 0x0000000411077824 */ /* 0x040fe200078e00ff */
[----:B-1----:R-:W-:Y:S01]  /*60a0*/  ULEA UR4, UR5, UR4, 0x18 ;  /* 0x0000000405047291 */ /* 0x002fe2000f8ec0ff */
[----:B------:R-:W-:Y:S01]  /*60b0*/  IMAD.SHL.U32 R9, R17, 0x8, RZ ;  /* 0x0000000811097824 */ /* 0x000fe200078e00ff */
[----:B------:R-:W-:Y:S01]  /*60c0*/  LOP3.LUT R8, R6, 0x30, RZ, 0xc0, !PT ;  /* 0x0000003006087812 */ /* 0x000fe200078ec0ff */
[----:B------:R-:W0:Y:S01]  /*60d0*/  LDCU UR5, c[0x0][0x3b4] ;  /* 0x00007680ff0577ac */ /* 0x000e220008000800 */
[----:B------:R-:W-:Y:S01]  /*60e0*/  SGXT R6, R14, 0x1 ;  /* 0x000000010e06781a */ /* 0x000fe20000000200 */
[----:B------:R-:W3:Y:S03]  /*60f0*/  LDL.LU R37, [R1+0x13c] ;  /* 0x00013c0001257983 */ /* 0x000ee60000300800 */
[----:B------:R-:W-:Y:S01]  /*6100*/  LOP3.LUT R6, R6, 0x2040, RZ, 0xc0, !PT ;  /* 0x0000204006067812 */ /* 0x000fe200078ec0ff */
[----:B------:R-:W3:Y:S01]  /*6110*/  LDL.LU R36, [R1+0x138] ;  /* 0x0001380001247983 */ /* 0x000ee20000300800 */
[----:B------:R-:W-:-:S02]  /*6120*/  SHF.R.S32.HI R14, RZ, 0x3, R17 ;  /* 0x00000003ff0e7819 */ /* 0x000fc40000011411 */
[----:B------:R-:W-:Y:S02]  /*6130*/  LOP3.LUT R15, R8, 0x780, R9, 0xf8, !PT ;  /* 0x00000780080f7812 */ /* 0x000fe400078ef809 */
[----:B------:R-:W-:-:S04]  /*6140*/  SHF.R.S32.HI R8, RZ, 0x2, R17 ;  /* 0x00000002ff087819 */ /* 0x000fc80000011411 */
[----:B------:R-:W-:Y:S02]  /*6150*/  SGXT R8, R8, 0x1 ;  /* 0x000000010808781a */ /* 0x000fe40000000200 */
[----:B------:R-:W-:Y:S02]  /*6160*/  SHF.R.U32.HI R9, RZ, 0x2, R17 ;  /* 0x00000002ff097819 */ /* 0x000fe40000011611 */
[----:B------:R-:W-:-:S04]  /*6170*/  LOP3.LUT R8, R8, 0x2040, RZ, 0xc0, !PT ;  /* 0x0000204008087812 */ /* 0x000fc800078ec0ff */
[----:B------:R-:W-:Y:S01]  /*6180*/  LOP3.LUT R8, R8, 0x40, R9, 0x78, !PT ;  /* 0x0000004008087812 */ /* 0x000fe200078e7809 */
[----:B------:R-:W-:Y:S01]  /*6190*/  BAR.SYNC.DEFER_BLOCKING 0x0 ;  /* 0x0000000000007b1d */ /* 0x000fe20000010000 */
[----:B--2---:R-:W-:-:S04]  /*61a0*/  LOP3.LUT R0, R0, 0x1840, RZ, 0xc0, !PT ;  /* 0x0000184000007812 */ /* 0x004fc800078ec0ff */
[----:B------:R-:W-:Y:S02]  /*61b0*/  LOP3.LUT R0, R0, 0x38, R7, 0xf8, !PT ;  /* 0x0000003800007812 */ /* 0x000fe400078ef807 */
[----:B------:R-:W-:-:S04]  /*61c0*/  LOP3.LUT R7, R6, 0x180, R17, 0xf8, !PT ;  /* 0x0000018006077812 */ /* 0x000fc800078ef811 */
[----:B------:R-:W-:Y:S02]  /*61d0*/  LOP3.LUT R0, R7, R0, RZ, 0x3c, !PT ;  /* 0x0000000007007212 */ /* 0x000fe400078e3cff */
[----:B------:R-:W-:Y:S02]  /*61e0*/  SGXT R6, R14, 0x1 ;  /* 0x000000010e06781a */ /* 0x000fe40000000200 */
[----:B------:R-:W-:Y:S01]  /*61f0*/  LOP3.LUT R14, R0, 0x8, RZ, 0x3c, !PT ;  /* 0x00000008000e7812 */ /* 0x000fe200078e3cff */
[----:B------:R-:W-:Y:S04]  /*6200*/  STS.64 [R0+UR4], R52 ;  /* 0x0000003400007988 */ /* 0x000fe80008000a04 */
[----:B------:R-:W-:Y:S04]  /*6210*/  STS.64 [R0+UR4+0x400], R4 ;  /* 0x0004000400007988 */ /* 0x000fe80008000a04 */
[----:B------:R-:W-:Y:S04]  /*6220*/  STS.64 [R0+UR4+0x200], R40 ;  /* 0x0002002800007988 */ /* 0x000fe80008000a04 */
[----:B------:R1:W-:Y:S04]  /*6230*/  STS.64 [R0+UR4+0x600], R2 ;  /* 0x0006000200007988 */ /* 0x0003e80008000a04 */
[----:B------:R-:W-:Y:S04]  /*6240*/  STS.64 [R14+UR4+0x4000], R54 ;  /* 0x004000360e007988 */ /* 0x000fe80008000a04 */
[----:B------:R-:W-:Y:S04]  /*6250*/  STS.64 [R14+UR4+0x4400], R12 ;  /* 0x0044000c0e007988 */ /* 0x000fe80008000a04 */
[----:B------:R-:W-:Y:S04]  /*6260*/  STS.64 [R14+UR4+0x4200], R42 ;  /* 0x0042002a0e007988 */ /* 0x000fe80008000a04 */
[----:B------:R-:W-:Y:S01]  /*6270*/  STS.64 [R14+UR4+0x4600], R10 ;  /* 0x0046000a0e007988 */ /* 0x000fe20008000a04 */
[----:B------:R-:W-:-:S04]  /*6280*/  LOP3.LUT R15, R15, 0x4008, R6, 0xf8, !PT ;  /* 0x000040080f0f7812 */ /* 0x000fc800078ef806 */
[----:B------:R-:W-:Y:S01]  /*6290*/  LOP3.LUT R28, R15, R8, RZ, 0xfc, !PT ;  /* 0x000000080f1c7212 */ /* 0x000fe200078efcff */
[----:B------:R-:W-:Y:S03]  /*62a0*/  BAR.SYNC.DEFER_BLOCKING 0x0 ;  /* 0x0000000000007b1d */ /* 0x000fe60000010000 */
[----:B------:R-:W-:Y:S02]  /*62b0*/  LOP3.LUT R29, R28, 0x8, RZ, 0x3c, !PT ;  /* 0x000000081c1d7812 */ /* 0x000fe400078e3cff */
[C---:B----4-:R-:W-:Y:S01]  /*62c0*/  ISETP.GE.AND P0, PT, R18.reuse, UR14, PT ;  /* 0x0000000e12007c0c */ /* 0x050fe2000bf06270 */
[----:B------:R-:W2:Y:S04]  /*62d0*/  LDS.64 R8, [R28+UR4] ;  /* 0x000000041c087984 */ /* 0x000ea80008000a00 */
[----:B------:R-:W4:Y:S04]  /*62e0*/  LDS.64 R6, [R29+UR4] ;  /* 0x000000041d067984 */ /* 0x000f280008000a00 */
[----:B------:R-:W3:Y:S04]  /*62f0*/  LDS.64 R4, [R28+UR4+0x800] ;  /* 0x000800041c047984 */ /* 0x000ee80008000a00 */
[----:B------:R-:W3:Y:S01]  /*6300*/  LDS.64 R2, [R29+UR4+0x800] ;  /* 0x000800041d027984 */ /* 0x000ee20008000a00 */
[----:B0-----:R-:W-:-:S02]  /*6310*/  IMAD R18, R18, UR5, RZ ;  /* 0x0000000512127c24 */ /* 0x001fc4000f8e02ff */
[----:B-----5:R-:W-:Y:S01]  /*6320*/  IMAD R17, R21, UR6, RZ ;  /* 0x0000000615117c24 */ /* 0x020fe2000f8e02ff */
[C---:B------:R-:W-:Y:S01]  /*6330*/  ISETP.LT.AND P2, PT, R19.reuse, UR15, !P0 ;  /* 0x0000000f13007c0c */ /* 0x040fe2000c741270 */
[----:B------:R-:W-:Y:S01]  /*6340*/  IMAD R25, R20, UR6, RZ ;  /* 0x0000000614197c24 */ /* 0x000fe2000f8e02ff */
[----:B-1----:R-:W-:Y:S01]  /*6350*/  LEA R0, P1, R18, UR12, 0x1 ;  /* 0x0000000c12007c11 */ /* 0x002fe2000f8208ff */
[----:B------:R-:W-:Y:S01]  /*6360*/  IMAD R19, R19, UR6, RZ ;  /* 0x0000000613137c24 */ /* 0x000fe2000f8e02ff */
[----:B------:R-:W-:Y:S01]  /*6370*/  ISETP.LT.AND P4, PT, R21, UR15, !P0 ;  /* 0x0000000f15007c0c */ /* 0x000fe2000c781270 */
[----:B------:R-:W-:Y:S01]  /*6380*/  IMAD R27, R16, UR6, RZ ;  /* 0x00000006101b7c24 */ /* 0x000fe2000f8e02ff */
[----:B------:R-:W-:Y:S01]  /*6390*/  ISETP.LT.AND P3, PT, R20, UR15, !P0 ;  /* 0x0000000f14007c0c */ /* 0x000fe2000c761270 */
[----:B------:R-:W0:Y:S01]  /*63a0*/  LDS.64 R10, [R28+UR4+0x1000] ;  /* 0x001000041c0a7984 */ /* 0x000e220008000a00 */
[----:B------:R-:W-:Y:S02]  /*63b0*/  LEA.HI.X.SX32 R18, R18, UR13, 0x1, P1 ;  /* 0x0000000d12127c11 */ /* 0x000fe400088f0eff */
[-C--:B------:R-:W-:Y:S01]  /*63c0*/  LEA R20, P6, R17, R0.reuse, 0x1 ;  /* 0x0000000011147211 */ /* 0x080fe200078c08ff */
[----:B------:R1:W-:Y:S01]  /*63d0*/  LDS.64 R12, [R28+UR4+0x1800] ;  /* 0x001800041c0c7984 */ /* 0x0003e20008000a00 */
[----:B------:R-:W-:-:S02]  /*63e0*/  LEA R22, P5, R19, R0, 0x1 ;  /* 0x0000000013167211 */ /* 0x000fc400078a08ff */
[----:B------:R-:W-:Y:S01]  /*63f0*/  LEA.HI.X.SX32 R21, R17, R18, 0x1, P6 ;  /* 0x0000001211157211 */ /* 0x000fe200030f0eff */
[----:B------:R-:W5:Y:S01]  /*6400*/  LDS.64 R14, [R29+UR4+0x1000] ;  /* 0x001000041d0e7984 */ /* 0x000f620008000a00 */
[----:B------:R-:W-:Y:S02]  /*6410*/  LEA R24, P6, R25, R0, 0x1 ;  /* 0x0000000019187211 */ /* 0x000fe400078c08ff */
[-C--:B------:R-:W-:Y:S02]  /*6420*/  LEA.HI.X.SX32 R23, R19, R18.reuse, 0x1, P5 ;  /* 0x0000001213177211 */ /* 0x080fe400028f0eff */
[----:B------:R-:W-:Y:S02]  /*6430*/  ISETP.LT.AND P1, PT, R16, UR15, !P0 ;  /* 0x0000000f10007c0c */ /* 0x000fe4000c721270 */
[----:B------:R-:W-:Y:S01]  /*6440*/  LEA.HI.X.SX32 R25, R25, R18, 0x1, P6 ;  /* 0x0000001219197211 */ /* 0x000fe200030f0eff */
[----:B--2---:R-:W-:Y:S01]  /*6450*/  @P4 STG.E.U16 desc[UR8][R20.64], R8 ;  /* 0x0000000814004986 */ /* 0x004fe2000c101508 */
[----:B------:R-:W-:Y:S01]  /*6460*/  LEA R26, P4, R27, R0, 0x1 ;  /* 0x000000001b1a7211 */ /* 0x000fe200078808ff */
[----:B------:R-:W-:-:S02]  /*6470*/  IMAD R19, R32, UR6, RZ ;  /* 0x0000000620137c24 */ /* 0x000fc4000f8e02ff */
[----:B----4-:R-:W-:Y:S01]  /*6480*/  @P2 STG.E.U16 desc[UR8][R22.64], R6 ;  /* 0x0000000616002986 */ /* 0x010fe2000c101508 */
[----:B------:R-:W-:-:S03]  /*6490*/  LEA.HI.X.SX32 R27, R27, R18, 0x1, P4 ;  /* 0x000000121b1b7211 */ /* 0x000fc600020f0eff */
[----:B---3--:R-:W-:Y:S01]  /*64a0*/  @P3 STG.E.U16 desc[UR8][R24.64], R4 ;  /* 0x0000000418003986 */ /* 0x008fe2000c101508 */
[----:B------:R-:W-:-:S03]  /*64b0*/  ISETP.LT.AND P3, PT, R32, UR15, !P0 ;  /* 0x0000000f20007c0c */ /* 0x000fc6000c761270 */
[----:B------:R-:W2:Y:S04]  /*64c0*/  LDL.LU R32, [R1+0x134] ;  /* 0x0001340001207983 */ /* 0x000ea80000300800 */
[----:B------:R-:W-:Y:S01]  /*64d0*/  @P1 STG.E.U16 desc[UR8][R26.64], R2 ;  /* 0x000000021a001986 */ /* 0x000fe2000c101508 */
[----:B-1----:R-:W-:-:S03]  /*64e0*/  LEA R28, P1, R19, R0, 0x1 ;  /* 0x00000000131c7211 */ /* 0x002fc600078208ff */
[----:B------:R1:W3:Y:S02]  /*64f0*/  LDS.64 R16, [R29+UR4+0x1800] ;  /* 0x001800041d107984 */ /* 0x0002e40008000a00 */
[----:B-1----:R-:W-:Y:S01]  /*6500*/  LEA.HI.X.SX32 R29, R19, R18, 0x1, P1 ;  /* 0x00000012131d7211 */ /* 0x002fe200008f0eff */
[C---:B------:R-:W-:Y:S01]  /*6510*/  IMAD R19, R30.reuse, UR6, RZ ;  /* 0x000000061e137c24 */ /* 0x040fe2000f8e02ff */
[----:B------:R-:W-:Y:S02]  /*6520*/  ISETP.LT.AND P1, PT, R30, UR15, !P0 ;  /* 0x0000000f1e007c0c */ /* 0x000fe4000c721270 */
[----:B------:R-:W4:Y:S01]  /*6530*/  LDL.LU R30, [R1+0x130] ;  /* 0x00013000011e7983 */ /* 0x000f220000300800 */
[C---:B------:R-:W-:Y:S01]  /*6540*/  ISETP.LT.AND P2, PT, R31.reuse, UR15, !P0 ;  /* 0x0000000f1f007c0c */ /* 0x040fe2000c741270 */
[----:B------:R-:W-:Y:S01]  /*6550*/  IMAD R31, R31, UR6, RZ ;  /* 0x000000061f1f7c24 */ /* 0x000fe2000f8e02ff */
[C---:B------:R-:W-:Y:S01]  /*6560*/  ISETP.LT.AND P4, PT, R33.reuse, UR15, !P0 ;  /* 0x0000000f21007c0c */ /* 0x040fe2000c781270 */
[----:B------:R-:W-:Y:S01]  /*6570*/  IMAD R33, R33, UR6, RZ ;  /* 0x0000000621217c24 */ /* 0x000fe2000f8e02ff */
[----:B------:R-:W4:Y:S02]  /*6580*/  LDL.LU R35, [R1+0x12c] ;  /* 0x00012c0001237983 */ /* 0x000f240000300800 */
[----:B------:R-:W-:-:S02]  /*6590*/  LEA R20, P5, R31, R0, 0x1 ;  /* 0x000000001f147211 */ /* 0x000fc400078a08ff */
[-C--:B------:R-:W-:Y:S01]  /*65a0*/  LEA R22, P6, R33, R0.reuse, 0x1 ;  /* 0x0000000021167211 */ /* 0x080fe200078c08ff */
[----:B0-----:R0:W-:Y:S01]  /*65b0*/  @P3 STG.E.U16 desc[UR8][R28.64], R10 ;  /* 0x0000000a1c003986 */ /* 0x0011e2000c101508 */
[----:B------:R-:W-:Y:S02]  /*65c0*/  LEA R24, P3, R19, R0, 0x1 ;  /* 0x0000000013187211 */ /* 0x000fe400078608ff */
[-C--:B------:R-:W-:Y:S01]  /*65d0*/  LEA.HI.X.SX32 R21, R31, R18.reuse, 0x1, P5 ;  /* 0x000000121f157211 */ /* 0x080fe200028f0eff */
[----:B------:R-:W4:Y:S01]  /*65e0*/  LDL.LU R34, [R1+0x128] ;  /* 0x0001280001227983 */ /* 0x000f220000300800 */
[-C--:B------:R-:W-:Y:S02]  /*65f0*/  LEA.HI.X.SX32 R23, R33, R18.reuse, 0x1, P6 ;  /* 0x0000001221177211 */ /* 0x080fe400030f0eff */
[----:B------:R-:W-:Y:S01]  /*6600*/  LEA.HI.X.SX32 R25, R19, R18, 0x1, P3 ;  /* 0x0000001213197211 */ /* 0x000fe200018f0eff */
[----:B-----5:R1:W-:Y:S01]  /*6610*/  @P2 STG.E.U16 desc[UR8][R20.64], R14 ;  /* 0x0000000e14002986 */ /* 0x0203e2000c101508 */
[C---:B------:R-:W-:Y:S01]  /*6620*/  IMAD R27, R37.reuse, UR6, RZ ;  /* 0x00000006251b7c24 */ /* 0x040fe2000f8e02ff */
[----:B------:R-:W-:Y:S01]  /*6630*/  ISETP.LT.AND P2, PT, R37, UR15, !P0 ;  /* 0x0000000f25007c0c */ /* 0x000fe2000c741270 */
[C---:B------:R-:W-:Y:S01]  /*6640*/  IMAD R19, R36.reuse, UR6, RZ ;  /* 0x0000000624137c24 */ /* 0x040fe2000f8e02ff */
[----:B------:R-:W-:Y:S01]  /*6650*/  @P4 STG.E.U16 desc[UR8][R22.64], R12 ;  /* 0x0000000c16004986 */ /* 0x000fe2000c101508 */
[----:B------:R-:W-:-:S03]  /*6660*/  ISETP.LT.AND P3, PT, R36, UR15, !P0 ;  /* 0x0000000f24007c0c */ /* 0x000fc6000c761270 */
[----:B------:R-:W5:Y:S01]  /*6670*/  LDL.LU R33, [R1+0x124] ;  /* 0x0001240001217983 */ /* 0x000f620000300800 */
[----:B------:R-:W-:-:S03]  /*6680*/  LEA R26, P4, R27, R0, 0x1 ;  /* 0x000000001b1a7211 */ /* 0x000fc600078808ff */
[----:B---3--:R-:W-:Y:S01]  /*6690*/  @P1 STG.E.U16 desc[UR8][R24.64], R16 ;  /* 0x0000001018001986 */ /* 0x008fe2000c101508 */
[----:B0-----:R-:W-:Y:S02]  /*66a0*/  LEA R28, P5, R19, R0, 0x1 ;  /* 0x00000000131c7211 */ /* 0x001fe400078a08ff */
[----:B------:R-:W-:Y:S02]  /*66b0*/  PRMT R8, R8, 0x7632, R8 ;  /* 0x0000763208087816 */ /* 0x000fe40000000008 */
[-C--:B------:R-:W-:Y:S02]  /*66c0*/  LEA.HI.X.SX32 R27, R27, R18.reuse, 0x1, P4 ;  /* 0x000000121b1b7211 */ /* 0x080fe400020f0eff */
[----:B------:R-:W-:Y:S02]  /*66d0*/  LEA.HI.X.SX32 R29, R19, R18, 0x1, P5 ;  /* 0x00000012131d7211 */ /* 0x000fe400028f0eff */
[----:B-1----:R-:W-:Y:S01]  /*66e0*/  PRMT R14, R6, 0x7632, R14 ;  /* 0x00007632060e7816 */ /* 0x002fe2000000000e */
[----:B------:R-:W-:Y:S04]  /*66f0*/  @P2 STG.E.U16 desc[UR8][R26.64], R8 ;  /* 0x000000081a002986 */ /* 0x000fe8000c101508 */
[----:B------:R0:W-:Y:S01]  /*6700*/  @P3 STG.E.U16 desc[UR8][R28.64], R14 ;  /* 0x0000000e1c003986 */ /* 0x0001e2000c101508 */
[----:B------:R-:W-:-:S02]  /*6710*/  PRMT R10, R4, 0x7632, R10 ;  /* 0x00007632040a7816 */ /* 0x000fc4000000000a */
[----:B------:R-:W-:Y:S02]  /*6720*/  PRMT R2, R2, 0x7632, R2 ;  /* 0x0000763202027816 */ /* 0x000fe40000000002 */
[C---:B--2---:R-:W-:Y:S01]  /*6730*/  ISETP.LT.AND P1, PT, R32.reuse, UR15, !P0 ;  /* 0x0000000f20007c0c */ /* 0x044fe2000c721270 */
[----:B------:R-:W-:Y:S02]  /*6740*/  IMAD R21, R32, UR6, RZ ;  /* 0x0000000620157c24 */ /* 0x000fe4000f8e02ff */
[----:B------:R-:W2:Y:S04]  /*6750*/  LDL.LU R32, [R1+0x120] ;  /* 0x0001200001207983 */ /* 0x000ea80000300800 */
[----:B------:R-:W3:Y:S01]  /*6760*/  LDL.LU R31, [R1+0x11c] ;  /* 0x00011c00011f7983 */ /* 0x000ee20000300800 */
[C---:B----4-:R-:W-:Y:S01]  /*6770*/  ISETP.LT.AND P3, PT, R30.reuse, UR15, !P0 ;  /* 0x0000000f1e007c0c */ /* 0x050fe2000c761270 */
[----:B------:R-:W-:-:S02]  /*6780*/  IMAD R19, R30, UR6, RZ ;  /* 0x000000061e137c24 */ /* 0x000fc4000f8e02ff */
[----:B------:R-:W4:Y:S04]  /*6790*/  LDL.LU R30, [R1+0x118] ;  /* 0x00011800011e7983 */ /* 0x000f280000300800 */
[----:B0-----:R-:W4:Y:S04]  /*67a0*/  LDL.LU R28, [R1+0x114] ;  /* 0x00011400011c7983 */ /* 0x001f280000300800 */
[----:B------:R-:W4:Y:S01]  /*67b0*/  LDL.LU R6, [R1+0x110] ;  /* 0x0001100001067983 */ /* 0x000f220000300800 */
[-C--:B------:R-:W-:Y:S02]  /*67c0*/  LEA R20, P2, R21, R0.reuse, 0x1 ;  /* 0x0000000015147211 */ /* 0x080fe400078408ff */
[----:B------:R-:W-:Y:S01]  /*67d0*/  LEA R22, P4, R19, R0, 0x1 ;  /* 0x0000000013167211 */ /* 0x000fe200078808ff */
[----:B------:R-:W4:Y:S01]  /*67e0*/  LDL.LU R8, [R1+0x10c] ;  /* 0x00010c0001087983 */ /* 0x000f220000300800 */
[----:B------:R-:W-:-:S02]  /*67f0*/  LEA.HI.X.SX32 R21, R21, R18, 0x1, P2 ;  /* 0x0000001215157211 */ /* 0x000fc400010f0eff */
[----:B------:R-:W-:-:S03]  /*6800*/  LEA.HI.X.SX32 R23, R19, R18, 0x1, P4 ;  /* 0x0000001213177211 */ /* 0x000fc600020f0eff */
[----:B------:R-:W-:Y:S04]  /*6810*/  @P1 STG.E.U16 desc[UR8][R20.64], R10 ;  /* 0x0000000a14001986 */ /* 0x000fe8000c101508 */
[----:B------:R0:W-:Y:S04]  /*6820*/  @P3 STG.E.U16 desc[UR8][R22.64], R2 ;  /* 0x0000000216003986 */ /* 0x0001e8000c101508 */
[----:B0-----:R-:W4:Y:S01]  /*6830*/  LDL.LU R2, [R1+0x108] ;  /* 0x0001080001027983 */ /* 0x001f220000300800 */
[C---:B------:R-:W-:Y:S01]  /*6840*/  IMAD R25, R35.reuse, UR6, RZ ;  /* 0x0000000623197c24 */ /* 0x040fe2000f8e02ff */
[----:B------:R-:W-:Y:S01]  /*6850*/  ISETP.LT.AND P2, PT, R35, UR15, !P0 ;  /* 0x0000000f23007c0c */ /* 0x000fe2000c741270 */
[----:B------:R-:W-:Y:S01]  /*6860*/  IMAD R27, R34, UR6, RZ ;  /* 0x00000006221b7c24 */ /* 0x000fe2000f8e02ff */
[----:B------:R-:W-:Y:S01]  /*6870*/  PRMT R12, R10, 0x7632, R12 ;  /* 0x000076320a0c7816 */ /* 0x000fe2000000000c */
[----:B-----5:R-:W-:Y:S01]  /*6880*/  IMAD R19, R33, UR6, RZ ;  /* 0x0000000621137c24 */ /* 0x020fe2000f8e02ff */
[-C--:B------:R-:W-:Y:S01]  /*6890*/  LEA R24, P5, R25, R0.reuse, 0x1 ;  /* 0x0000000019187211 */ /* 0x080fe200078a08ff */
[----:B------:R-:W5:Y:S01]  /*68a0*/  LDL.LU R35, [R1+0x104] ;  /* 0x0001040001237983 */ /* 0x000f620000300800 */
[----:B------:R-:W-:-:S02]  /*68b0*/  LEA R26, P4, R27, R0, 0x1 ;  /* 0x000000001b1a7211 */ /* 0x000fc400078808ff */
[-C--:B------:R-:W-:Y:S02]  /*68c0*/  LEA.HI.X.SX32 R25, R25, R18.reuse, 0x1, P5 ;  /* 0x0000001219197211 */ /* 0x080fe400028f0eff */
[----:B------:R-:W-:Y:S02]  /*68d0*/  ISETP.LT.AND P1, PT, R34, UR15, !P0 ;  /* 0x0000000f22007c0c */ /* 0x000fe4000c721270 */
[----:B------:R-:W-:Y:S01]  /*68e0*/  LEA.HI.X.SX32 R27, R27, R18, 0x1, P4 ;  /* 0x000000121b1b7211 */ /* 0x000fe200020f0eff */
[----:B------:R0:W-:Y:S01]  /*68f0*/  @P2 STG.E.U16 desc[UR8][R24.64], R12 ;  /* 0x0000000c18002986 */ /* 0x0001e2000c101508 */
[----:B------:R-:W-:Y:S02]  /*6900*/  ISETP.LT.AND P2, PT, R33, UR15, !P0 ;  /* 0x0000000f21007c0c */ /* 0x000fe4000c741270 */
[----:B------:R-:W-:Y:S01]  /*6910*/  LEA R20, P6, R19, R0, 0x1 ;  /* 0x0000000013147211 */ /* 0x000fe200078c08ff */
[----:B------:R-:W5:Y:S01]  /*6920*/  LDL.LU R34, [R1+0x100] ;  /* 0x0001000001227983 */ /* 0x000f620000300800 */
[----:B------:R-:W-:-:S02]  /*6930*/  PRMT R14, R14, 0x7632, R14 ;  /* 0x000076320e0e7816 */ /* 0x000fc4000000000e */
[----:B------:R-:W-:Y:S02]  /*6940*/  PRMT R10, R12, 0x7632, R10 ;  /* 0x000076320c0a7816 */ /* 0x000fe4000000000a */
[----:B------:R-:W-:Y:S02]  /*6950*/  LEA.HI.X.SX32 R21, R19, R18, 0x1, P6 ;  /* 0x0000001213157211 */ /* 0x000fe400030f0eff */
[----:B------:R-:W-:Y:S01]  /*6960*/  PRMT R16, R16, 0x7632, R16 ;  /* 0x0000763210107816 */ /* 0x000fe20000000010 */
[----:B------:R1:W-:Y:S04]  /*6970*/  @P1 STG.E.U16 desc[UR8][R26.64], R14 ;  /* 0x0000000e1a001986 */ /* 0x0003e8000c101508 */
[----:B------:R-:W-:Y:S01]  /*6980*/  @P2 STG.E.U16 desc[UR8][R20.64], R10 ;  /* 0x0000000a14002986 */ /* 0x000fe2000c101508 */
[C---:B--2---:R-:W-:Y:S01]  /*6990*/  IMAD R29, R32.reuse, UR6, RZ ;  /* 0x00000006201d7c24 */ /* 0x044fe2000f8e02ff */
[----:B------:R-:W-:-:S02]  /*69a0*/  ISETP.LT.AND P4, PT, R32, UR15, !P0 ;  /* 0x0000000f20007c0c */ /* 0x000fc4000c781270 */
[----:B------:R-:W2:Y:S02]  /*69b0*/  LDL.LU R32, [R1+0xfc] ;  /* 0x0000fc0001207983 */ /* 0x000ea40000300800 */
[----:B------:R-:W-:-:S04]  /*69c0*/  LEA R22, P5, R29, R0, 0x1 ;  /* 0x000000001d167211 */ /* 0x000fc800078a08ff */
[----:B------:R-:W-:Y:S02]  /*69d0*/  LEA.HI.X.SX32 R23, R29, R18, 0x1, P5 ;  /* 0x000000121d177211 */ /* 0x000fe400028f0eff */
[C---:B---3--:R-:W-:Y:S01]  /*69e0*/  ISETP.LT.AND P3, PT, R31.reuse, UR15, !P0 ;  /* 0x0000000f1f007c0c */ /* 0x048fe2000c761270 */
[----:B------:R-:W-:Y:S02]  /*69f0*/  IMAD R31, R31, UR6, RZ ;  /* 0x000000061f1f7c24 */ /* 0x000fe4000f8e02ff */
[----:B------:R-:W-:Y:S01]  /*6a00*/  @P4 STG.E.U16 desc[UR8][R22.64], R16 ;  /* 0x0000001016004986 */ /* 0x000fe2000c101508 */
[C---:B----4-:R-:W-:Y:S01]  /*6a10*/  IMAD R33, R30.reuse, UR6, RZ ;  /* 0x000000061e217c24 */ /* 0x050fe2000f8e02ff */
[----:B------:R-:W-:Y:S02]  /*6a20*/  ISETP.LT.AND P1, PT, R30, UR15, !P0 ;  /* 0x0000000f1e007c0c */ /* 0x000fe4000c721270 */
[----:B0-----:R-:W-:Y:S02]  /*6a30*/  LEA R24, P6, R31, R0, 0x1 ;  /* 0x000000001f187211 */ /* 0x001fe400078c08ff */
[C---:B------:R-:W-:Y:S01]  /*6a40*/  ISETP.LT.AND P4, PT, R6.reuse, UR15, !P0 ;  /* 0x0000000f06007c0c */ /* 0x040fe2000c781270 */
[----:B------:R-:W-:-:S02]  /*6a50*/  IMAD R29, R6, UR6, RZ ;  /* 0x00000006061d7c24 */ /* 0x000fc4000f8e02ff */
[----:B------:R-:W3:Y:S01]  /*6a60*/  LDL.LU R6, [R1+0xf8] ;  /* 0x0000f80001067983 */ /* 0x000ee20000300800 */
[----:B-1----:R-:W-:Y:S02]  /*6a70*/  LEA R26, P5, R33, R0, 0x1 ;  /* 0x00000000211a7211 */ /* 0x002fe400078a08ff */
[-C--:B------:R-:W-:Y:S01]  /*6a80*/  LEA.HI.X.SX32 R25, R31, R18.reuse, 0x1, P6 ;  /* 0x000000121f197211 */ /* 0x080fe200030f0eff */
[C---:B------:R-:W-:Y:S01]  /*6a90*/  IMAD R19, R28.reuse, UR6, RZ ;  /* 0x000000061c137c24 */ /* 0x040fe2000f8e02ff */
[----:B------:R-:W-:Y:S01]  /*6aa0*/  LEA.HI.X.SX32 R27, R33, R18, 0x1, P5 ;  /* 0x00000012211b7211 */ /* 0x000fe200028f0eff */
[----:B------:R-:W4:Y:S01]  /*6ab0*/  LDL.LU R30, [R1+0xf4] ;  /* 0x0000f400011e7983 */ /* 0x000f220000300800 */
[----:B------:R-:W-:-:S03]  /*6ac0*/  ISETP.LT.AND P2, PT, R28, UR15, !P0 ;  /* 0x0000000f1c007c0c */ /* 0x000fc6000c741270 */
[----:B------:R-:W4:Y:S04]  /*6ad0*/  LDL.LU R28, [R1+0xf0] ;  /* 0x0000f000011c7983 */ /* 0x000f280000300800 */
[----:B------:R-:W-:Y:S04]  /*6ae0*/  @P3 STG.E.U16 desc[UR8][R24.64], R9 ;  /* 0x0000000918003986 */ /* 0x000fe8000c101508 */
[----:B------:R0:W-:Y:S04]  /*6af0*/  @P1 STG.E.U16 desc[UR8][R26.64], R7 ;  /* 0x000000071a001986 */ /* 0x0001e8000c101508 */
[----:B0-----:R-:W4:Y:S04]  /*6b00*/  LDL.LU R26, [R1+0xec] ;  /* 0x0000ec00011a7983 */ /* 0x001f280000300800 */
[----:B------:R-:W4:Y:S04]  /*6b10*/  LDL.LU R16, [R1+0xe8] ;  /* 0x0000e80001107983 */ /* 0x000f280000300800 */
[----:B------:R-:W4:Y:S01]  /*6b20*/  LDL.LU R14, [R1+0xe4] ;  /* 0x0000e400010e7983 */ /* 0x000f220000300800 */
[C---:B------:R-:W-:Y:S01]  /*6b30*/  ISETP.LT.AND P1, PT, R2.reuse, UR15, !P0 ;  /* 0x0000000f02007c0c */ /* 0x040fe2000c721270 */
[----:B------:R-:W-:-:S02]  /*6b40*/  IMAD R33, R2, UR6, RZ ;  /* 0x0000000602217c24 */ /* 0x000fc4000f8e02ff */
[----:B------:R-:W4:Y:S01]  /*6b50*/  LDL.LU R2, [R1+0xe0] ;  /* 0x0000e00001027983 */ /* 0x000f220000300800 */
[C---:B------:R-:W-:Y:S01]  /*6b60*/  ISETP.LT.AND P3, PT, R8.reuse, UR15, !P0 ;  /* 0x0000000f08007c0c */ /* 0x040fe2000c761270 */
[----:B------:R-:W-:Y:S01]  /*6b70*/  IMAD R31, R8, UR6, RZ ;  /* 0x00000006081f7c24 */ /* 0x000fe2000f8e02ff */
[-C--:B------:R-:W-:Y:S02]  /*6b80*/  LEA R20, P6, R19, R0.reuse, 0x1 ;  /* 0x0000000013147211 */ /* 0x080fe400078c08ff */
[----:B------:R-:W-:Y:S02]  /*6b90*/  LEA R8, P5, R29, R0, 0x1 ;  /* 0x000000001d087211 */ /* 0x000fe400078a08ff */
[----:B------:R-:W-:Y:S02]  /*6ba0*/  LEA.HI.X.SX32 R21, R19, R18, 0x1, P6 ;  /* 0x0000001213157211 */ /* 0x000fe400030f0eff */
[----:B------:R-:W-:Y:S02]  /*6bb0*/  PRMT R4, R9, 0x7632, R4 ;  /* 0x0000763209047816 */ /* 0x000fe40000000004 */
[----:B------:R-:W-:-:S02]  /*6bc0*/  LEA R22, P6, R31, R0, 0x1 ;  /* 0x000000001f167211 */ /* 0x000fc400078c08ff */
[----:B------:R-:W-:Y:S02]  /*6bd0*/  LEA.HI.X.SX32 R9, R29, R18, 0x1, P5 ;  /* 0x000000121d097211 */ /* 0x000fe400028f0eff */
[----:B------:R-:W-:Y:S02]  /*6be0*/  LEA R24, P5, R33, R0, 0x1 ;  /* 0x0000000021187211 */ /* 0x000fe400078a08ff */
[-C--:B------:R-:W-:Y:S01]  /*6bf0*/  LEA.HI.X.SX32 R23, R31, R18.reuse, 0x1, P6 ;  /* 0x000000121f177211 */ /* 0x080fe200030f0eff */
[----:B-----5:R-:W-:Y:S01]  /*6c00*/  IMAD R19, R35, UR6, RZ ;  /* 0x0000000623137c24 */ /* 0x020fe2000f8e02ff */
[----:B------:R-:W-:Y:S01]  /*6c10*/  LEA.HI.X.SX32 R25, R33, R18, 0x1, P5 ;  /* 0x0000001221197211 */ /* 0x000fe200028f0eff */
[----:B------:R0:W-:Y:S01]  /*6c20*/  @P2 STG.E.U16 desc[UR8][R20.64], R5 ;  /* 0x0000000514002986 */ /* 0x0001e2000c101508 */
[C---:B------:R-:W-:Y:S01]  /*6c30*/  IMAD R27, R34.reuse, UR6, RZ ;  /* 0x00000006221b7c24 */ /* 0x040fe2000f8e02ff */
[----:B------:R-:W-:Y:S02]  /*6c40*/  ISETP.LT.AND P2, PT, R35, UR15, !P0 ;  /* 0x0000000f23007c0c */ /* 0x000fe4000c741270 */
[----:B------:R-:W-:Y:S01]  /*6c50*/  @P4 STG.E.U16 desc[UR8][R8.64], R3 ;  /* 0x0000000308004986 */ /* 0x000fe2000c101508 */
[----:B------:R-:W-:-:S03]  /*6c60*/  ISETP.LT.AND P4, PT, R34, UR15, !P0 ;  /* 0x0000000f22007c0c */ /* 0x000fc6000c781270 */
[----:B------:R1:W-:Y:S04]  /*6c70*/  @P3 STG.E.U16 desc[UR8][R22.64], R11 ;  /* 0x0000000b16003986 */ /* 0x0003e8000c101508 */
[----:B------:R4:W-:Y:S01]  /*6c80*/  @P1 STG.E.U16 desc[UR8][R24.64], R15 ;  /* 0x0000000f18001986 */ /* 0x0009e2000c101508 */
[----:B0-----:R-:W-:-:S04]  /*6c90*/  LEA R20, P6, R19, R0, 0x1 ;  /* 0x0000000013147211 */ /* 0x001fc800078c08ff */
[----:B------:R-:W-:Y:S02]  /*6ca0*/  LEA.HI.X.SX32 R21, R19, R18, 0x1, P6 ;  /* 0x0000001213157211 */ /* 0x000fe400030f0eff */
[----:B-1----:R-:W-:-:S03]  /*6cb0*/  PRMT R11, R7, 0x7632, R11 ;  /* 0x00007632070b7816 */ /* 0x002fc6000000000b */
[----:B------:R-:W-:Y:S01]  /*6cc0*/  @P2 STG.E.U16 desc[UR8][R20.64], R13 ;  /* 0x0000000d14002986 */ /* 0x000fe2000c101508 */
[----:B------:R-:W-:Y:S02]  /*6cd0*/  PRMT R3, R5, 0x7632, R3 ;  /* 0x0000763205037816 */ /* 0x000fe40000000003 */
[----:B------:R-:W-:Y:S02]  /*6ce0*/  PRMT R10, R11, 0x7632, R10 ;  /* 0x000076320b0a7816 */ /* 0x000fe4000000000a */
[----:B------:R-:W-:Y:S01]  /*6cf0*/  PRMT R12, R13, 0x7632, R12 ;  /* 0x000076320d0c7816 */ /* 0x000fe2000000000c */
[C---:B--2---:R-:W-:Y:S01]  /*6d00*/  IMAD R29, R32.reuse, UR6, RZ ;  /* 0x00000006201d7c24 */ /* 0x044fe2000f8e02ff */
[----:B------:R-:W-:-:S04]  /*6d10*/  ISETP.LT.AND P3, PT, R32, UR15, !P0 ;  /* 0x0000000f20007c0c */ /* 0x000fc8000c761270 */
[----:B------:R-:W-:-:S04]  /*6d20*/  LEA R8, P6, R29, R0, 0x1 ;  /* 0x000000001d087211 */ /* 0x000fc800078c08ff */
[----:B------:R-:W-:Y:S02]  /*6d30*/  LEA.HI.X.SX32 R9, R29, R18, 0x1, P6 ;  /* 0x000000121d097211 */ /* 0x000fe400030f0eff */
[C---:B---3--:R-:W-:Y:S01]  /*6d40*/  ISETP.LT.AND P1, PT, R6.reuse, UR15, !P0 ;  /* 0x0000000f06007c0c */ /* 0x048fe2000c721270 */
[----:B------:R-:W-:Y:S01]  /*6d50*/  IMAD R31, R6, UR6, RZ ;  /* 0x00000006061f7c24 */ /* 0x000fe2000f8e02ff */
[----:B------:R-:W-:-:S04]  /*6d60*/  LEA R6, P5, R27, R0, 0x1 ;  /* 0x000000001b067211 */ /* 0x000fc800078a08ff */
[----:B------:R-:W-:Y:S02]  /*6d70*/  LEA.HI.X.SX32 R7, R27, R18, 0x1, P5 ;  /* 0x000000121b077211 */ /* 0x000fe400028f0eff */
[----:B------:R-:W-:Y:S01]  /*6d80*/  LEA R22, P5, R31, R0, 0x1 ;  /* 0x000000001f167211 */ /* 0x000fe200078a08ff */
[----:B----4-:R-:W-:-:S03]  /*6d90*/  IMAD R25, R28, UR6, RZ ;  /* 0x000000061c197c24 */ /* 0x010fc6000f8e02ff */
[----:B------:R-:W-:Y:S01]  /*6da0*/  LEA.HI.X.SX32 R23, R31, R18, 0x1, P5 ;  /* 0x000000121f177211 */ /* 0x000fe200028f0eff */
[----:B------:R-:W-:Y:S04]  /*6db0*/  @P4 STG.E.U16 desc[UR8][R6.64], R17 ;  /* 0x0000001106004986 */ /* 0x000fe8000c101508 */
[----:B------:R0:W-:Y:S04]  /*6dc0*/  @P3 STG.E.U16 desc[UR8][R8.64], R4 ;  /* 0x0000000408003986 */ /* 0x0001e8000c101508 */
[----:B------:R1:W-:Y:S01]  /*6dd0*/  @P1 STG.E.U16 desc[UR8][R22.64], R11 ;  /* 0x0000000b16001986 */ /* 0x0003e2000c101508 */
[C---:B------:R-:W-:Y:S01]  /*6de0*/  IMAD R19, R30.reuse, UR6, RZ ;  /* 0x000000061e137c24 */ /* 0x040fe2000f8e02ff */
[----:B------:R-:W-:-:S02]  /*6df0*/  ISETP.LT.AND P5, PT, R30, UR15, !P0 ;  /* 0x0000000f1e007c0c */ /* 0x000fc4000c7a1270 */
[----:B0-----:R-:W-:Y:S01]  /*6e00*/  LEA R8, P1, R25, R0, 0x1 ;  /* 0x0000000019087211 */ /* 0x001fe200078208ff */
[----:B------:R-:W-:-:S03]  /*6e10*/  IMAD R27, R26, UR6, RZ ;  /* 0x000000061a1b7c24 */ /* 0x000fc6000f8e02ff */
[----:B------:R-:W-:Y:S01]  /*6e20*/  LEA.HI.X.SX32 R9, R25, R18, 0x1, P1 ;  /* 0x0000001219097211 */ /* 0x000fe200008f0eff */
[----:B------:R-:W-:Y:S01]  /*6e30*/  IMAD R31, R14, UR6, RZ ;  /* 0x000000060e1f7c24 */ /* 0x000fe2000f8e02ff */
[-C--:B------:R-:W-:Y:S01]  /*6e40*/  LEA R20, P2, R27, R0.reuse, 0x1 ;  /* 0x000000001b147211 */ /* 0x080fe200078408ff */
[----:B------:R-:W-:Y:S01]  /*6e50*/  IMAD R29, R16, UR6, RZ ;  /* 0x00000006101d7c24 */ /* 0x000fe2000f8e02ff */
[----:B------:R-:W-:Y:S02]  /*6e60*/  ISETP.LT.AND P4, PT, R28, UR15, !P0 ;  /* 0x0000000f1c007c0c */ /* 0x000fe4000c781270 */
[-C--:B------:R-:W-:Y:S02]  /*6e70*/  LEA R24, P1, R31, R0.reuse, 0x1 ;  /* 0x000000001f187211 */ /* 0x080fe400078208ff */
[----:B------:R-:W-:Y:S02]  /*6e80*/  ISETP.LT.AND P3, PT, R26, UR15, !P0 ;  /* 0x0000000f1a007c0c */ /* 0x000fe4000c761270 */
[----:B------:R-:W-:-:S02]  /*6e90*/  LEA R6, P6, R19, R0, 0x1 ;  /* 0x0000000013067211 */ /* 0x000fc400078c08ff */
[-C--:B------:R-:W-:Y:S02]  /*6ea0*/  LEA.HI.X.SX32 R21, R27, R18.reuse, 0x1, P2 ;  /* 0x000000121b157211 */ /* 0x080fe400010f0eff */
[----:B------:R-:W-:Y:S02]  /*6eb0*/  ISETP.LT.AND P2, PT, R16, UR15, !P0 ;  /* 0x0000000f10007c0c */ /* 0x000fe4000c741270 */
[-C--:B------:R-:W-:Y:S02]  /*6ec0*/  LEA.HI.X.SX32 R25, R31, R18.reuse, 0x1, P1 ;  /* 0x000000121f197211 */ /* 0x080fe400008f0eff */
[----:B------:R-:W-:Y:S02]  /*6ed0*/  ISETP.LT.AND P1, PT, R14, UR15, !P0 ;  /* 0x0000000f0e007c0c */ /* 0x000fe4000c721270 */
[----:B------:R-:W-:Y:S02]  /*6ee0*/  ISETP.LT.AND P0, PT, R2, UR15, !P0 ;  /* 0x0000000f02007c0c */ /* 0x000fe4000c701270 */
[----:B------:R-:W-:-:S02]  /*6ef0*/  LEA.HI.X.SX32 R7, R19, R18, 0x1, P6 ;  /* 0x0000001213077211 */ /* 0x000fc400030f0eff */
[----:B-1----:R-:W-:Y:S02]  /*6f00*/  LEA R22, P6, R29, R0, 0x1 ;  /* 0x000000001d167211 */ /* 0x002fe400078c08ff */
[----:B------:R-:W-:Y:S01]  /*6f10*/  PRMT R4, R3, 0x7632, R4 ;  /* 0x0000763203047816 */ /* 0x000fe20000000004 */
[----:B------:R-:W-:Y:S01]  /*6f20*/  IMAD R33, R2, UR6, RZ ;  /* 0x0000000602217c24 */ /* 0x000fe2000f8e02ff */
[----:B------:R-:W-:Y:S02]  /*6f30*/  LEA.HI.X.SX32 R23, R29, R18, 0x1, P6 ;  /* 0x000000121d177211 */ /* 0x000fe400030f0eff */
[----:B------:R-:W-:Y:S01]  /*6f40*/  PRMT R11, R15, 0x7632, R11 ;  /* 0x000076320f0b7816 */ /* 0x000fe2000000000b */
[----:B------:R0:W-:Y:S01]  /*6f50*/  @P5 STG.E.U16 desc[UR8][R6.64], R3 ;  /* 0x0000000306005986 */ /* 0x0001e2000c101508 */
[----:B------:R-:W-:-:S03]  /*6f60*/  LEA R26, P6, R33, R0, 0x1 ;  /* 0x00000000211a7211 */ /* 0x000fc600078c08ff */
[----:B------:R0:W-:Y:S04]  /*6f70*/  @P4 STG.E.U16 desc[UR8][R8.64], R4 ;  /* 0x0000000408004986 */ /* 0x0001e8000c101508 */
[----:B------:R0:W-:Y:S04]  /*6f80*/  @P3 STG.E.U16 desc[UR8][R20.64], R10 ;  /* 0x0000000a14003986 */ /* 0x0001e8000c101508 */
[----:B------:R0:W-:Y:S01]  /*6f90*/  @P2 STG.E.U16 desc[UR8][R22.64], R11 ;  /* 0x0000000b16002986 */ /* 0x0001e2000c101508 */
[----:B------:R-:W-:-:S03]  /*6fa0*/  LEA.HI.X.SX32 R27, R33, R18, 0x1, P6 ;  /* 0x00000012211b7211 */ /* 0x000fc600030f0eff */
[----:B------:R0:W-:Y:S01]  /*6fb0*/  @P1 STG.E.U16 desc[UR8][R24.64], R12 ;  /* 0x0000000c18001986 */ /* 0x0001e2000c101508 */
[----:B------:R-:W-:Y:S05]  /*6fc0*/  @!P0 EXIT ;  /* 0x000000000000894d */ /* 0x000fea0003800000 */
[----:B------:R-:W-:-:S05]  /*6fd0*/  PRMT R13, R17, 0x7632, R13 ;  /* 0x00007632110d7816 */ /* 0x000fca000000000d */
[----:B------:R-:W-:Y:S01]  /*6fe0*/  STG.E.U16 desc[UR8][R26.64], R13 ;  /* 0x0000000d1a007986 */ /* 0x000fe2000c101508 */
[----:B------:R-:W-:Y:S05]  /*6ff0*/  EXIT ;  /* 0x000000000000794d */ /* 0x000fea0003800000 */
.L_x_3:
[----:B------:R-:W-:-:S00]  /*7000*/  BRA `(.L_x_3) ;  /* 0xfffffffc00fc7947 */ /* 0x000fc0000383ffff */
[----:B------:R-:W-:-:S00]  /*7010*/  NOP ;  /* 0x0000000000007918 */ /* 0x000fc00000000000 */
        /* <DEDUP_REMOVED lines=14> */
.L_x_4:


//--------------------- .nv.shared.matmul_kernel  --------------------------
	.section	.nv.shared.matmul_kernel,"aw",@nobits
	.sectionflags	@""
	.align	16
	.zero		1024


//--------------------- .nv.shared.reserved.0     --------------------------
	.section	.nv.shared.reserved.0,"aw",@nobits
	.weak		__nv_reservedSMEM_offset_0_alias
	.size		__nv_reservedSMEM_offset_0_alias, 0, 64
	.other		__nv_reservedSMEM_offset_0_alias,@"STO_CUDA_RESERVED_SHARED STV_DEFAULT"
__nv_reservedSMEM_offset_0_alias:
	.zero		0
	.zero		64


//--------------------- .nv.constant0.matmul_kernel --------------------------
	.section	.nv.constant0.matmul_kernel,"a",@progbits
	.sectionflags	@""
	.align	4
.nv.constant0.matmul_kernel:
	.zero		976


//--------------------- SYMBOLS --------------------------

	.type		.nv.reservedSmem.offset0,@object
	.size		.nv.reservedSmem.offset0,0x4
	.type		.nv.reservedSmem.cap,@object
	.size		.nv.reservedSmem.cap,0x4
